// auto-generated by cutlass_sweep.gemm — config: {"arch": "sm_100", "cluster_m": 2, "cluster_n": 1, "dtype": "fp16", "dtype_b": "fp16", "layout": "nt", "stages": 0, "tile_k": 16, "tile_m": 64, "tile_n": 240}
#include "cutlass/cutlass.h"
#include "cutlass/gemm/collective/collective_builder.hpp"
#include "cutlass/gemm/device/gemm_universal_adapter.h"
#include "cutlass/gemm/kernel/gemm_universal.hpp"
#include "cutlass/epilogue/collective/collective_builder.hpp"

using ElemA = cutlass::half_t;
using ElemB = cutlass::half_t;
using ElemCD = cutlass::half_t;
using Acc  = float;
using TileShape    = cute::Shape<cute::_64, cute::_240, cute::_16>;
using ClusterShape = cute::Shape<cute::_2, cute::_1, cute::_1>;

using CollectiveEpilogue = typename cutlass::epilogue::collective::CollectiveBuilder<
    cutlass::arch::Sm100, cutlass::arch::OpClassTensorOp,
    TileShape, ClusterShape,
    cutlass::epilogue::collective::EpilogueTileAuto,
    Acc, Acc,
    ElemCD, cutlass::layout::RowMajor, 128 / cutlass::sizeof_bits<ElemCD>::value,
    ElemCD, cutlass::layout::RowMajor, 128 / cutlass::sizeof_bits<ElemCD>::value,
    cutlass::epilogue::collective::EpilogueScheduleAuto
  >::CollectiveOp;

using CollectiveMainloop = typename cutlass::gemm::collective::CollectiveBuilder<
    cutlass::arch::Sm100, cutlass::arch::OpClassTensorOp,
    ElemA, cutlass::layout::RowMajor, 128 / cutlass::sizeof_bits<ElemA>::value,
    ElemB, cutlass::layout::ColumnMajor, 128 / cutlass::sizeof_bits<ElemB>::value,
    Acc,
    TileShape, ClusterShape,
    cutlass::gemm::collective::StageCountAutoCarveout<static_cast<int>(sizeof(typename CollectiveEpilogue::SharedStorage))>,
    cutlass::gemm::collective::KernelScheduleAuto
  >::CollectiveOp;

using GemmKernel = cutlass::gemm::kernel::GemmUniversal<
    cute::Shape<int,int,int,int>,
    CollectiveMainloop,
    CollectiveEpilogue
>;
using Gemm = cutlass::gemm::device::GemmUniversalAdapter<GemmKernel>;

// Force the device kernel symbol into the cubin without needing a host main.
auto* _anchor = &cutlass::device_kernel<GemmKernel>;


// ===== COMPILED SASS (sm_100a) =====

	.target	sm_100a

	.elftype	@"ET_EXEC"


//--------------------- .note.nv.tkinfo           --------------------------
	.section	.note.nv.tkinfo,"",@"SHT_NOTE"
	.sectionflags	@"SHF_NOTE_NV_TKINFO"
	.tkinfo
        /*0018*/ 	.word	0x00000002
        /*0030*/ 	.string	""
        /*0030*/ 	.string	"ptxas"
        /*0030*/ 	.string	"Cuda compilation tools, release 13.0, V13.0.88"
        /*0030*/ 	.string	"Build cuda_13.0.r13.0/compiler.36424714_0"
        /*0030*/ 	.string	"-arch sm_100a -m 64 "



//--------------------- .note.nv.cuinfo           --------------------------
	.section	.note.nv.cuinfo,"",@"SHT_NOTE"
	.sectionflags	@"SHF_NOTE_NV_CUINFO"
        /*0018*/ 	.short	0x0002
        /*001a*/ 	.short	0x0064
        /*001c*/ 	.short	0x0082
	.zero		2


//--------------------- .nv.info                  --------------------------
	.section	.nv.info,"",@"SHT_CUDA_INFO"
	.align	4


	//----- nvinfo : EIATTR_REGCOUNT
	.align		4
        /*0000*/ 	.byte	0x04, 0x2f
        /*0002*/ 	.short	(.L_19 - .L_18)
	.align		4
.L_18:
        /*0004*/ 	.word	index@(_ZN7cutlass13device_kernelINS_4gemm6kernel13GemmUniversalIN4cute5tupleIJiiiiEEENS1_10collective13CollectiveMmaINS1_35MainloopSm100TmaUmmaWarpSpecializedILi17ELi2ELi4ENS5_IJNS4_1CILi2EEENSA_ILi1EEESC_EEEEENS5_IJNSA_ILi64EEENSA_ILi240EEENSA_ILi16EEEEEENS_6half_tENS5_IJlSC_lEEESJ_SK_NS4_8TiledMMAINS4_8MMA_AtomIJNS4_20SM100_MMA_F16BF16_SSISJ_SJ_fLi64ELi240ELNS4_4UMMA5MajorE0ELSP_0ELNSO_7ScaleInE0ELSQ_0EEEEEENS4_6LayoutINS5_IJSC_SC_SC_EEENS5_IJNSA_ILi0EEESV_SV_EEEEENS5_IJNS4_10UnderscoreESY_SY_EEEEENS4_13SM90_TMA_LOADENS4_14ComposedLayoutINS4_7SwizzleILi1ELi4ELi3EEENS4_18smem_ptr_flag_bitsILi16EEENST_INS5_IJNSA_ILi8EEESH_EEENS5_IJSH_SC_EEEEEEEvNS4_8identityENS4_23SM90_TMA_LOAD_MULTICASTES1B_vS1C_EENS_8epilogue10collective18CollectiveEpilogueINS1F_23Sm100TmaWarpSpecializedILi2ELi1ELi120ELb1ELb0EEEJSI_NS5_IJNST_ISF_SC_EENST_ISG_SC_EEEEESJ_SK_SJ_SK_NS1F_6fusion15FusionCallbacksIS1J_NS1N_17LinearCombinationISJ_fSJ_fLNS_15FloatRoundStyleE2EEESI_S1M_JEEENS4_5SM1004TMEM4LOAD26SM100_TMEM_LOAD_16dp256b2xES11_S1B_NS4_17SM75_U32x4_LDSM_NENS4_14SM90_TMA_STOREES1B_NS4_17SM90_U32x4_STSM_NENS4_39AutoVectorizingCopyWithAssumedAlignmentILi128EEEEEEvvEEEEvNT_6ParamsE)
        /*0008*/ 	.word	0x000000ff


	//----- nvinfo : EIATTR_FRAME_SIZE
	.align		4
.L_19:
        /*000c*/ 	.byte	0x04, 0x11
        /*000e*/ 	.short	(.L_21 - .L_20)
	.align		4
.L_20:
        /*0010*/ 	.word	index@($__internal_2_$__cuda_sm10x_tcgen05_guardrail_trap_unallocated_columns_being_dealloced)
        /*0014*/ 	.word	0x00000018


	//----- nvinfo : EIATTR_FRAME_SIZE
	.align		4
.L_21:
        /*0018*/ 	.byte	0x04, 0x11
        /*001a*/ 	.short	(.L_23 - .L_22)
	.align		4
.L_22:
        /*001c*/ 	.word	index@($__internal_1_$__cuda_sm10x_tcgen05_guardrail_trap_phase_invalid_during_alloc)
        /*0020*/ 	.word	0x00000018


	//----- nvinfo : EIATTR_FRAME_SIZE
	.align		4
.L_23:
        /*0024*/ 	.byte	0x04, 0x11
        /*0026*/ 	.short	(.L_25 - .L_24)
	.align		4
.L_24:
        /*0028*/ 	.word	index@($__internal_0_$__cuda_sm10x_tcgen05_guardrail_trap_col_being_dealloced_not_returned_by_alloc)
        /*002c*/ 	.word	0x00000018


	//----- nvinfo : EIATTR_FRAME_SIZE
	.align		4
.L_25:
        /*0030*/ 	.byte	0x04, 0x11
        /*0032*/ 	.short	(.L_27 - .L_26)
	.align		4
.L_26:
        /*0034*/ 	.word	index@(_ZN7cutlass13device_kernelINS_4gemm6kernel13GemmUniversalIN4cute5tupleIJiiiiEEENS1_10collective13CollectiveMmaINS1_35MainloopSm100TmaUmmaWarpSpecializedILi17ELi2ELi4ENS5_IJNS4_1CILi2EEENSA_ILi1EEESC_EEEEENS5_IJNSA_ILi64EEENSA_ILi240EEENSA_ILi16EEEEEENS_6half_tENS5_IJlSC_lEEESJ_SK_NS4_8TiledMMAINS4_8MMA_AtomIJNS4_20SM100_MMA_F16BF16_SSISJ_SJ_fLi64ELi240ELNS4_4UMMA5MajorE0ELSP_0ELNSO_7ScaleInE0ELSQ_0EEEEEENS4_6LayoutINS5_IJSC_SC_SC_EEENS5_IJNSA_ILi0EEESV_SV_EEEEENS5_IJNS4_10UnderscoreESY_SY_EEEEENS4_13SM90_TMA_LOADENS4_14ComposedLayoutINS4_7SwizzleILi1ELi4ELi3EEENS4_18smem_ptr_flag_bitsILi16EEENST_INS5_IJNSA_ILi8EEESH_EEENS5_IJSH_SC_EEEEEEEvNS4_8identityENS4_23SM90_TMA_LOAD_MULTICASTES1B_vS1C_EENS_8epilogue10collective18CollectiveEpilogueINS1F_23Sm100TmaWarpSpecializedILi2ELi1ELi120ELb1ELb0EEEJSI_NS5_IJNST_ISF_SC_EENST_ISG_SC_EEEEESJ_SK_SJ_SK_NS1F_6fusion15FusionCallbacksIS1J_NS1N_17LinearCombinationISJ_fSJ_fLNS_15FloatRoundStyleE2EEESI_S1M_JEEENS4_5SM1004TMEM4LOAD26SM100_TMEM_LOAD_16dp256b2xES11_S1B_NS4_17SM75_U32x4_LDSM_NENS4_14SM90_TMA_STOREES1B_NS4_17SM90_U32x4_STSM_NENS4_39AutoVectorizingCopyWithAssumedAlignmentILi128EEEEEEvvEEEEvNT_6ParamsE)
        /*0038*/ 	.word	0x00000018


	//----- nvinfo : EIATTR_MIN_STACK_SIZE
	.align		4
.L_27:
        /*003c*/ 	.byte	0x04, 0x12
        /*003e*/ 	.short	(.L_29 - .L_28)
	.align		4
.L_28:
        /*0040*/ 	.word	index@(_ZN7cutlass13device_kernelINS_4gemm6kernel13GemmUniversalIN4cute5tupleIJiiiiEEENS1_10collective13CollectiveMmaINS1_35MainloopSm100TmaUmmaWarpSpecializedILi17ELi2ELi4ENS5_IJNS4_1CILi2EEENSA_ILi1EEESC_EEEEENS5_IJNSA_ILi64EEENSA_ILi240EEENSA_ILi16EEEEEENS_6half_tENS5_IJlSC_lEEESJ_SK_NS4_8TiledMMAINS4_8MMA_AtomIJNS4_20SM100_MMA_F16BF16_SSISJ_SJ_fLi64ELi240ELNS4_4UMMA5MajorE0ELSP_0ELNSO_7ScaleInE0ELSQ_0EEEEEENS4_6LayoutINS5_IJSC_SC_SC_EEENS5_IJNSA_ILi0EEESV_SV_EEEEENS5_IJNS4_10UnderscoreESY_SY_EEEEENS4_13SM90_TMA_LOADENS4_14ComposedLayoutINS4_7SwizzleILi1ELi4ELi3EEENS4_18smem_ptr_flag_bitsILi16EEENST_INS5_IJNSA_ILi8EEESH_EEENS5_IJSH_SC_EEEEEEEvNS4_8identityENS4_23SM90_TMA_LOAD_MULTICASTES1B_vS1C_EENS_8epilogue10collective18CollectiveEpilogueINS1F_23Sm100TmaWarpSpecializedILi2ELi1ELi120ELb1ELb0EEEJSI_NS5_IJNST_ISF_SC_EENST_ISG_SC_EEEEESJ_SK_SJ_SK_NS1F_6fusion15FusionCallbacksIS1J_NS1N_17LinearCombinationISJ_fSJ_fLNS_15FloatRoundStyleE2EEESI_S1M_JEEENS4_5SM1004TMEM4LOAD26SM100_TMEM_LOAD_16dp256b2xES11_S1B_NS4_17SM75_U32x4_LDSM_NENS4_14SM90_TMA_STOREES1B_NS4_17SM90_U32x4_STSM_NENS4_39AutoVectorizingCopyWithAssumedAlignmentILi128EEEEEEvvEEEEvNT_6ParamsE)
        /*0044*/ 	.word	0x00000018
.L_29:


//--------------------- .nv.compat                --------------------------
	.section	.nv.compat,"",@"SHT_CUDA_COMPAT_INFO"
	.align	4
        /*0000*/ 	.byte	0x02, 0x09, 0x01, 0x00, 0x02, 0x02, 0x02, 0x00, 0x02, 0x05, 0x05, 0x00, 0x03, 0x07, 0x01, 0x01
        /*0010*/ 	.byte	0x02, 0x03, 0x01, 0x00, 0x02, 0x06, 0x01, 0x00, 0x04, 0x0b, 0x08, 0x00, 0x09, 0x00, 0x00, 0x00
        /*0020*/ 	.byte	0x00, 0x00, 0x00, 0x00


//--------------------- .nv.info._ZN7cutlass13device_kernelINS_4gemm6kernel13GemmUniversalIN4cute5tupleIJiiiiEEENS1_10collective13CollectiveMmaINS1_35MainloopSm100TmaUmmaWarpSpecializedILi17ELi2ELi4ENS5_IJNS4_1CILi2EEENSA_ILi1EEESC_EEEEENS5_IJNSA_ILi64EEENSA_ILi240EEENSA_ILi16EEEEEENS_6half_tENS5_IJlSC_lEEESJ_SK_NS4_8TiledMMAINS4_8MMA_AtomIJNS4_20SM100_MMA_F16BF16_SSISJ_SJ_fLi64ELi240ELNS4_4UMMA5MajorE0ELSP_0ELNSO_7ScaleInE0ELSQ_0EEEEEENS4_6LayoutINS5_IJSC_SC_SC_EEENS5_IJNSA_ILi0EEESV_SV_EEEEENS5_IJNS4_10UnderscoreESY_SY_EEEEENS4_13SM90_TMA_LOADENS4_14ComposedLayoutINS4_7SwizzleILi1ELi4ELi3EEENS4_18smem_ptr_flag_bitsILi16EEENST_INS5_IJNSA_ILi8EEESH_EEENS5_IJSH_SC_EEEEEEEvNS4_8identityENS4_23SM90_TMA_LOAD_MULTICASTES1B_vS1C_EENS_8epilogue10collective18CollectiveEpilogueINS1F_23Sm100TmaWarpSpecializedILi2ELi1ELi120ELb1ELb0EEEJSI_NS5_IJNST_ISF_SC_EENST_ISG_SC_EEEEESJ_SK_SJ_SK_NS1F_6fusion15FusionCallbacksIS1J_NS1N_17LinearCombinationISJ_fSJ_fLNS_15FloatRoundStyleE2EEESI_S1M_JEEENS4_5SM1004TMEM4LOAD26SM100_TMEM_LOAD_16dp256b2xES11_S1B_NS4_17SM75_U32x4_LDSM_NENS4_14SM90_TMA_STOREES1B_NS4_17SM90_U32x4_STSM_NENS4_39AutoVectorizingCopyWithAssumedAlignmentILi128EEEEEEvvEEEEvNT_6ParamsE --------------------------
	.section	.nv.info._ZN7cutlass13device_kernelINS_4gemm6kernel13GemmUniversalIN4cute5tupleIJiiiiEEENS1_10collective13CollectiveMmaINS1_35MainloopSm100TmaUmmaWarpSpecializedILi17ELi2ELi4ENS5_IJNS4_1CILi2EEENSA_ILi1EEESC_EEEEENS5_IJNSA_ILi64EEENSA_ILi240EEENSA_ILi16EEEEEENS_6half_tENS5_IJlSC_lEEESJ_SK_NS4_8TiledMMAINS4_8MMA_AtomIJNS4_20SM100_MMA_F16BF16_SSISJ_SJ_fLi64ELi240ELNS4_4UMMA5MajorE0ELSP_0ELNSO_7ScaleInE0ELSQ_0EEEEEENS4_6LayoutINS5_IJSC_SC_SC_EEENS5_IJNSA_ILi0EEESV_SV_EEEEENS5_IJNS4_10UnderscoreESY_SY_EEEEENS4_13SM90_TMA_LOADENS4_14ComposedLayoutINS4_7SwizzleILi1ELi4ELi3EEENS4_18smem_ptr_flag_bitsILi16EEENST_INS5_IJNSA_ILi8EEESH_EEENS5_IJSH_SC_EEEEEEEvNS4_8identityENS4_23SM90_TMA_LOAD_MULTICASTES1B_vS1C_EENS_8epilogue10collective18CollectiveEpilogueINS1F_23Sm100TmaWarpSpecializedILi2ELi1ELi120ELb1ELb0EEEJSI_NS5_IJNST_ISF_SC_EENST_ISG_SC_EEEEESJ_SK_SJ_SK_NS1F_6fusion15FusionCallbacksIS1J_NS1N_17LinearCombinationISJ_fSJ_fLNS_15FloatRoundStyleE2EEESI_S1M_JEEENS4_5SM1004TMEM4LOAD26SM100_TMEM_LOAD_16dp256b2xES11_S1B_NS4_17SM75_U32x4_LDSM_NENS4_14SM90_TMA_STOREES1B_NS4_17SM90_U32x4_STSM_NENS4_39AutoVectorizingCopyWithAssumedAlignmentILi128EEEEEEvvEEEEvNT_6ParamsE,"",@"SHT_CUDA_INFO"
	.sectionflags	@""
	.align	4


	//----- nvinfo : EIATTR_CUDA_API_VERSION
	.align		4
        /*0000*/ 	.byte	0x04, 0x37
        /*0002*/ 	.short	(.L_31 - .L_30)
.L_30:
        /*0004*/ 	.word	0x00000082


	//----- nvinfo : EIATTR_KPARAM_INFO
	.align		4
.L_31:
        /*0008*/ 	.byte	0x04, 0x17
        /*000a*/ 	.short	(.L_33 - .L_32)
.L_32:
        /*000c*/ 	.word	0x00000000
        /*0010*/ 	.short	0x0000
        /*0012*/ 	.short	0x0000
        /*0014*/ 	.byte	0x00, 0xf0, 0x01, 0x20


	//----- nvinfo : EIATTR_AT_ENTRY_FRAGMENTS
	.align		4
.L_33:
        /*0018*/ 	.byte	0x04, 0x4f
        /*001a*/ 	.short	(.L_35 - .L_34)


	//   ....[0]....
.L_34:
        /*001c*/ 	.word	0x00000006


	//----- nvinfo : EIATTR_RESERVED_SMEM_USED
	.align		4
.L_35:
        /*0020*/ 	.byte	0x01, 0x41
	.zero		2


	//----- nvinfo : EIATTR_SPARSE_MMA_MASK
	.align		4
        /*0024*/ 	.byte	0x03, 0x50
        /*0026*/ 	.short	0x0000


	//----- nvinfo : EIATTR_TCGEN05_1CTA_USED
	.align		4
        /*0028*/ 	.byte	0x01, 0x51
	.zero		2


	//----- nvinfo : EIATTR_MAXREG_COUNT
	.align		4
        /*002c*/ 	.byte	0x03, 0x1b
        /*002e*/ 	.short	0x00ff


	//----- nvinfo : EIATTR_NUM_BARRIERS
	.align		4
        /*0030*/ 	.byte	0x02, 0x4c
        /*0032*/ 	.byte	0x07
	.zero		1


	//----- nvinfo : EIATTR_EXTERNS
	.align		4
        /*0034*/ 	.byte	0x04, 0x0f
        /*0036*/ 	.short	(.L_37 - .L_36)


	//   ....[0]....
	.align		4
.L_36:
        /*0038*/ 	.word	index@(__assertfail)


	//----- nvinfo : EIATTR_ANNOTATIONS
	.align		4
.L_37:
        /*003c*/ 	.byte	0x04, 0x55
        /*003e*/ 	.short	(.L_39 - .L_38)


	//   ....[0]....
.L_38:
        /*0040*/ 	.word	0x00000001
        /*0044*/ 	.byte	0x60, 0x04, 0x00, 0x00, 0x01, 0x00, 0x00, 0x00, 0x20, 0x58, 0x00, 0x00, 0x01, 0x00, 0x00, 0x00
        /*0054*/ 	.byte	0x00, 0x59, 0x00, 0x00, 0x01, 0x00, 0x00, 0x00, 0xf0, 0x5a, 0x00, 0x00, 0x01, 0x00, 0x00, 0x00
        /*0064*/ 	.byte	0xc0, 0x5f, 0x00, 0x00, 0x01, 0x00, 0x00, 0x00, 0x60, 0x62, 0x00, 0x00, 0x01, 0x00, 0x00, 0x00
        /*0074*/ 	.byte	0xa0, 0x83, 0x00, 0x00, 0x01, 0x00, 0x00, 0x00, 0x70, 0x88, 0x00, 0x00, 0x01, 0x00, 0x00, 0x00
        /*0084*/ 	.byte	0xa0, 0xa6, 0x00, 0x00, 0x01, 0x00, 0x00, 0x00, 0x10, 0xa7, 0x00, 0x00, 0x01, 0x00, 0x00, 0x00
        /*0094*/ 	.byte	0x30, 0xa7, 0x00, 0x00, 0x01, 0x00, 0x00, 0x00, 0x10, 0xa8, 0x00, 0x00, 0x01, 0x00, 0x00, 0x00
        /*00a4*/ 	.byte	0x30, 0xa8, 0x00, 0x00, 0x01, 0x00, 0x00, 0x00, 0x70, 0xa8, 0x00, 0x00, 0x01, 0x00, 0x00, 0x00
        /*00b4*/ 	.byte	0xe0, 0xa9, 0x00, 0x00


	//----- nvinfo : EIATTR_MERCURY_ISA_VERSION
	.align		4
.L_39:
        /*00b8*/ 	.byte	0x03, 0x5f
        /*00ba*/ 	.short	0x0101


	//----- nvinfo : EIATTR_INT_WARP_WIDE_INSTR_OFFSETS
	.align		4
        /*00bc*/ 	.byte	0x04, 0x31
        /*00be*/ 	.short	(.L_41 - .L_40)


	//   ....[0]....
.L_40:
        /*00c0*/ 	.word	0x00004480


	//   ....[1]....
        /*00c4*/ 	.word	0x000044b0


	//   ....[2]....
        /*00c8*/ 	.word	0x00004500


	//   ....[3]....
        /*00cc*/ 	.word	0x000050e0


	//   ....[4]....
        /*00d0*/ 	.word	0x00005160


	//   ....[5]....
        /*00d4*/ 	.word	0x000051c0


	//   ....[6]....
        /*00d8*/ 	.word	0x00005220


	//   ....[7]....
        /*00dc*/ 	.word	0x00005280


	//   ....[8]....
        /*00e0*/ 	.word	0x000052a0


	//   ....[9]....
        /*00e4*/ 	.word	0x00005320


	//   ....[10]....
        /*00e8*/ 	.word	0x00005360


	//   ....[11]....
        /*00ec*/ 	.word	0x00005380


	//   ....[12]....
        /*00f0*/ 	.word	0x000053e0


	//   ....[13]....
        /*00f4*/ 	.word	0x00005420


	//   ....[14]....
        /*00f8*/ 	.word	0x00005440


	//   ....[15]....
        /*00fc*/ 	.word	0x000054a0


	//   ....[16]....
        /*0100*/ 	.word	0x000054e0


	//   ....[17]....
        /*0104*/ 	.word	0x00005550


	//   ....[18]....
        /*0108*/ 	.word	0x000055a0


	//----- nvinfo : EIATTR_COOP_GROUP_MASK_REGIDS
	.align		4
.L_41:
        /*010c*/ 	.byte	0x04, 0x29
        /*010e*/ 	.short	(.L_43 - .L_42)


	//   ....[0]....
.L_42:
        /*0110*/ 	.word	0xffffffff


	//   ....[1]....
        /*0114*/ 	.word	0xffffffff


	//   ....[2]....
        /*0118*/ 	.word	0xffffffff


	//   ....[3]....
        /*011c*/ 	.word	0xffffffff


	//   ....[4]....
        /*0120*/ 	.word	0xffffffff


	//   ....[5]....
        /*0124*/ 	.word	0xffffffff


	//   ....[6]....
        /*0128*/ 	.word	0xffffffff


	//   ....[7]....
        /*012c*/ 	.word	0xffffffff


	//   ....[8]....
        /*0130*/ 	.word	0xffffffff


	//   ....[9]....
        /*0134*/ 	.word	0xffffffff


	//   ....[10]....
        /*0138*/ 	.word	0xffffffff


	//   ....[11]....
        /*013c*/ 	.word	0xffffffff


	//   ....[12]....
        /*0140*/ 	.word	0xffffffff


	//   ....[13]....
        /*0144*/ 	.word	0xffffffff


	//----- nvinfo : EIATTR_COOP_GROUP_INSTR_OFFSETS
	.align		4
.L_43:
        /*0148*/ 	.byte	0x04, 0x28
        /*014a*/ 	.short	(.L_45 - .L_44)


	//   ....[0]....
.L_44:
        /*014c*/ 	.word	0x000000a0


	//   ....[1]....
        /*0150*/ 	.word	0x00000500


	//   ....[2]....
        /*0154*/ 	.word	0x00000860


	//   ....[3]....
        /*0158*/ 	.word	0x000009c0


	//   ....[4]....
        /*015c*/ 	.word	0x00000ac0


	//   ....[5]....
        /*0160*/ 	.word	0x00000c30


	//   ....[6]....
        /*0164*/ 	.word	0x00000dd0


	//   ....[7]....
        /*0168*/ 	.word	0x00000f90


	//   ....[8]....
        /*016c*/ 	.word	0x000021c0


	//   ....[9]....
        /*0170*/ 	.word	0x000037d0


	//   ....[10]....
        /*0174*/ 	.word	0x000039e0


	//   ....[11]....
        /*0178*/ 	.word	0x00003a10


	//   ....[12]....
        /*017c*/ 	.word	0x00004370


	//   ....[13]....
        /*0180*/ 	.word	0x000045a0


	//----- nvinfo : EIATTR_VRC_CTA_INIT_COUNT
	.align		4
.L_45:
        /*0184*/ 	.byte	0x02, 0x4a
        /*0186*/ 	.byte	0x80
	.zero		1


	//----- nvinfo : EIATTR_SYSCALL_OFFSETS
	.align		4
        /*0188*/ 	.byte	0x04, 0x46
        /*018a*/ 	.short	(.L_47 - .L_46)


	//   ....[0]....
.L_46:
        /*018c*/ 	.word	0x00006150


	//   ....[1]....
        /*0190*/ 	.word	0x00006240


	//   ....[2]....
        /*0194*/ 	.word	0x00006f40


	//   ....[3]....
        /*0198*/ 	.word	0x000070b0


	//   ....[4]....
        /*019c*/ 	.word	0x00007220


	//   ....[5]....
        /*01a0*/ 	.word	0x00007390


	//   ....[6]....
        /*01a4*/ 	.word	0x00007500


	//   ....[7]....
        /*01a8*/ 	.word	0x00007670


	//   ....[8]....
        /*01ac*/ 	.word	0x000077e0


	//   ....[9]....
        /*01b0*/ 	.word	0x00007950


	//   ....[10]....
        /*01b4*/ 	.word	0x00007ac0


	//   ....[11]....
        /*01b8*/ 	.word	0x00007c30


	//   ....[12]....
        /*01bc*/ 	.word	0x00007da0


	//   ....[13]....
        /*01c0*/ 	.word	0x00007f10


	//   ....[14]....
        /*01c4*/ 	.word	0x00008080


	//   ....[15]....
        /*01c8*/ 	.word	0x000081f0


	//   ....[16]....
        /*01cc*/ 	.word	0x00008360


	//----- nvinfo : EIATTR_MBARRIER_INSTR_OFFSETS
	.align		4
.L_47:
        /*01d0*/ 	.byte	0x04, 0x39
        /*01d2*/ 	.short	(.L_49 - .L_48)


	//   ....[0]....
.L_48:
        /*01d4*/ 	.word	0x00000620
        /*01d8*/ 	.word	0x000000ff
        /*01dc*/ 	.word	0x00000000
        /*01e0*/ 	.short	0x0100
        /*01e2*/ 	.byte	0x07
	.zero		1


	//   ....[1]....
        /*01e4*/ 	.word	0x00000630
        /*01e8*/ 	.word	0x000000ff
        /*01ec*/ 	.word	0x00000088
        /*01f0*/ 	.short	0x0100
        /*01f2*/ 	.byte	0x07
	.zero		1


	//   ....[2]....
        /*01f4*/ 	.word	0x00000640
        /*01f8*/ 	.word	0x000000ff
        /*01fc*/ 	.word	0x00000008
        /*0200*/ 	.short	0x0100
        /*0202*/ 	.byte	0x07
	.zero		1


	//   ....[3]....
        /*0204*/ 	.word	0x00000650
        /*0208*/ 	.word	0x000000ff
        /*020c*/ 	.word	0x00000090
        /*0210*/ 	.short	0x0100
        /*0212*/ 	.byte	0x07
	.zero		1


	//   ....[4]....
        /*0214*/ 	.word	0x00000660
        /*0218*/ 	.word	0x000000ff
        /*021c*/ 	.word	0x00000010
        /*0220*/ 	.short	0x0100
        /*0222*/ 	.byte	0x07
	.zero		1


	//   ....[5]....
        /*0224*/ 	.word	0x00000670
        /*0228*/ 	.word	0x000000ff
        /*022c*/ 	.word	0x00000098
        /*0230*/ 	.short	0x0100
        /*0232*/ 	.byte	0x07
	.zero		1


	//   ....[6]....
        /*0234*/ 	.word	0x00000680
        /*0238*/ 	.word	0x000000ff
        /*023c*/ 	.word	0x00000018
        /*0240*/ 	.short	0x0100
        /*0242*/ 	.byte	0x07
	.zero		1


	//   ....[7]....
        /*0244*/ 	.word	0x00000690
        /*0248*/ 	.word	0x000000ff
        /*024c*/ 	.word	0x000000a0
        /*0250*/ 	.short	0x0100
        /*0252*/ 	.byte	0x07
	.zero		1


	//   ....[8]....
        /*0254*/ 	.word	0x000006a0
        /*0258*/ 	.word	0x000000ff
        /*025c*/ 	.word	0x00000020
        /*0260*/ 	.short	0x0100
        /*0262*/ 	.byte	0x07
	.zero		1


	//   ....[9]....
        /*0264*/ 	.word	0x000006b0
        /*0268*/ 	.word	0x000000ff
        /*026c*/ 	.word	0x000000a8
        /*0270*/ 	.short	0x0100
        /*0272*/ 	.byte	0x07
	.zero		1


	//   ....[10]....
        /*0274*/ 	.word	0x000006c0
        /*0278*/ 	.word	0x000000ff
        /*027c*/ 	.word	0x00000028
        /*0280*/ 	.short	0x0100
        /*0282*/ 	.byte	0x07
	.zero		1


	//   ....[11]....
        /*0284*/ 	.word	0x000006d0
        /*0288*/ 	.word	0x000000ff
        /*028c*/ 	.word	0x000000b0
        /*0290*/ 	.short	0x0100
        /*0292*/ 	.byte	0x07
	.zero		1


	//   ....[12]....
        /*0294*/ 	.word	0x000006e0
        /*0298*/ 	.word	0x000000ff
        /*029c*/ 	.word	0x00000030
        /*02a0*/ 	.short	0x0100
        /*02a2*/ 	.byte	0x07
	.zero		1


	//   ....[13]....
        /*02a4*/ 	.word	0x000006f0
        /*02a8*/ 	.word	0x000000ff
        /*02ac*/ 	.word	0x000000b8
        /*02b0*/ 	.short	0x0100
        /*02b2*/ 	.byte	0x07
	.zero		1


	//   ....[14]....
        /*02b4*/ 	.word	0x00000700
        /*02b8*/ 	.word	0x000000ff
        /*02bc*/ 	.word	0x00000038
        /*02c0*/ 	.short	0x0100
        /*02c2*/ 	.byte	0x07
	.zero		1


	//   ....[15]....
        /*02c4*/ 	.word	0x00000710
        /*02c8*/ 	.word	0x000000ff
        /*02cc*/ 	.word	0x000000c0
        /*02d0*/ 	.short	0x0100
        /*02d2*/ 	.byte	0x07
	.zero		1


	//   ....[16]....
        /*02d4*/ 	.word	0x00000720
        /*02d8*/ 	.word	0x000000ff
        /*02dc*/ 	.word	0x00000040
        /*02e0*/ 	.short	0x0100
        /*02e2*/ 	.byte	0x07
	.zero		1


	//   ....[17]....
        /*02e4*/ 	.word	0x00000730
        /*02e8*/ 	.word	0x000000ff
        /*02ec*/ 	.word	0x000000c8
        /*02f0*/ 	.short	0x0100
        /*02f2*/ 	.byte	0x07
	.zero		1


	//   ....[18]....
        /*02f4*/ 	.word	0x00000740
        /*02f8*/ 	.word	0x000000ff
        /*02fc*/ 	.word	0x00000048
        /*0300*/ 	.short	0x0100
        /*0302*/ 	.byte	0x07
	.zero		1


	//   ....[19]....
        /*0304*/ 	.word	0x00000750
        /*0308*/ 	.word	0x000000ff
        /*030c*/ 	.word	0x000000d0
        /*0310*/ 	.short	0x0100
        /*0312*/ 	.byte	0x07
	.zero		1


	//   ....[20]....
        /*0314*/ 	.word	0x00000760
        /*0318*/ 	.word	0x000000ff
        /*031c*/ 	.word	0x00000050
        /*0320*/ 	.short	0x0100
        /*0322*/ 	.byte	0x07
	.zero		1


	//   ....[21]....
        /*0324*/ 	.word	0x00000770
        /*0328*/ 	.word	0x000000ff
        /*032c*/ 	.word	0x000000d8
        /*0330*/ 	.short	0x0100
        /*0332*/ 	.byte	0x07
	.zero		1


	//   ....[22]....
        /*0334*/ 	.word	0x00000780
        /*0338*/ 	.word	0x000000ff
        /*033c*/ 	.word	0x00000058
        /*0340*/ 	.short	0x0100
        /*0342*/ 	.byte	0x07
	.zero		1


	//   ....[23]....
        /*0344*/ 	.word	0x00000790
        /*0348*/ 	.word	0x000000ff
        /*034c*/ 	.word	0x000000e0
        /*0350*/ 	.short	0x0100
        /*0352*/ 	.byte	0x07
	.zero		1


	//   ....[24]....
        /*0354*/ 	.word	0x000007a0
        /*0358*/ 	.word	0x000000ff
        /*035c*/ 	.word	0x00000060
        /*0360*/ 	.short	0x0100
        /*0362*/ 	.byte	0x07
	.zero		1


	//   ....[25]....
        /*0364*/ 	.word	0x000007b0
        /*0368*/ 	.word	0x000000ff
        /*036c*/ 	.word	0x000000e8
        /*0370*/ 	.short	0x0100
        /*0372*/ 	.byte	0x07
	.zero		1


	//   ....[26]....
        /*0374*/ 	.word	0x000007c0
        /*0378*/ 	.word	0x000000ff
        /*037c*/ 	.word	0x00000068
        /*0380*/ 	.short	0x0100
        /*0382*/ 	.byte	0x07
	.zero		1


	//   ....[27]....
        /*0384*/ 	.word	0x000007d0
        /*0388*/ 	.word	0x000000ff
        /*038c*/ 	.word	0x000000f0
        /*0390*/ 	.short	0x0100
        /*0392*/ 	.byte	0x07
	.zero		1


	//   ....[28]....
        /*0394*/ 	.word	0x000007e0
        /*0398*/ 	.word	0x000000ff
        /*039c*/ 	.word	0x00000070
        /*03a0*/ 	.short	0x0100
        /*03a2*/ 	.byte	0x07
	.zero		1


	//   ....[29]....
        /*03a4*/ 	.word	0x000007f0
        /*03a8*/ 	.word	0x000000ff
        /*03ac*/ 	.word	0x000000f8
        /*03b0*/ 	.short	0x0100
        /*03b2*/ 	.byte	0x07
	.zero		1


	//   ....[30]....
        /*03b4*/ 	.word	0x00000800
        /*03b8*/ 	.word	0x000000ff
        /*03bc*/ 	.word	0x00000078
        /*03c0*/ 	.short	0x0100
        /*03c2*/ 	.byte	0x07
	.zero		1


	//   ....[31]....
        /*03c4*/ 	.word	0x00000810
        /*03c8*/ 	.word	0x000000ff
        /*03cc*/ 	.word	0x00000100
        /*03d0*/ 	.short	0x0100
        /*03d2*/ 	.byte	0x07
	.zero		1


	//   ....[32]....
        /*03d4*/ 	.word	0x00000820
        /*03d8*/ 	.word	0x000000ff
        /*03dc*/ 	.word	0x00000080
        /*03e0*/ 	.short	0x0100
        /*03e2*/ 	.byte	0x07
	.zero		1


	//   ....[33]....
        /*03e4*/ 	.word	0x00000830
        /*03e8*/ 	.word	0x000000ff
        /*03ec*/ 	.word	0x00000108
        /*03f0*/ 	.short	0x0100
        /*03f2*/ 	.byte	0x07
	.zero		1


	//   ....[34]....
        /*03f4*/ 	.word	0x00000970
        /*03f8*/ 	.word	0x000000ff
        /*03fc*/ 	.word	0x00000110
        /*0400*/ 	.short	0x0100
        /*0402*/ 	.byte	0x07
	.zero		1


	//   ....[35]....
        /*0404*/ 	.word	0x00000980
        /*0408*/ 	.word	0x000000ff
        /*040c*/ 	.word	0x00000120
        /*0410*/ 	.short	0x0100
        /*0412*/ 	.byte	0x07
	.zero		1


	//   ....[36]....
        /*0414*/ 	.word	0x00000990
        /*0418*/ 	.word	0x000000ff
        /*041c*/ 	.word	0x00000118
        /*0420*/ 	.short	0x0100
        /*0422*/ 	.byte	0x07
	.zero		1


	//   ....[37]....
        /*0424*/ 	.word	0x000009a0
        /*0428*/ 	.word	0x000000ff
        /*042c*/ 	.word	0x00000128
        /*0430*/ 	.short	0x0100
        /*0432*/ 	.byte	0x07
	.zero		1


	//   ....[38]....
        /*0434*/ 	.word	0x00000a90
        /*0438*/ 	.word	0x000000ff
        /*043c*/ 	.word	0x00000130
        /*0440*/ 	.short	0x0100
        /*0442*/ 	.byte	0x06
	.zero		1


	//   ....[39]....
        /*0444*/ 	.word	0x00000aa0
        /*0448*/ 	.word	0x000000ff
        /*044c*/ 	.word	0x00000138
        /*0450*/ 	.short	0x0100
        /*0452*/ 	.byte	0x06
	.zero		1


	//   ....[40]....
        /*0454*/ 	.word	0x00000be0
        /*0458*/ 	.word	0x000000ff
        /*045c*/ 	.word	0x00000140
        /*0460*/ 	.short	0x0100
        /*0462*/ 	.byte	0x06
	.zero		1


	//   ....[41]....
        /*0464*/ 	.word	0x00000bf0
        /*0468*/ 	.word	0x000000ff
        /*046c*/ 	.word	0x00000150
        /*0470*/ 	.short	0x0100
        /*0472*/ 	.byte	0x06
	.zero		1


	//   ....[42]....
        /*0474*/ 	.word	0x00000c00
        /*0478*/ 	.word	0x000000ff
        /*047c*/ 	.word	0x00000148
        /*0480*/ 	.short	0x0100
        /*0482*/ 	.byte	0x06
	.zero		1


	//   ....[43]....
        /*0484*/ 	.word	0x00000c10
        /*0488*/ 	.word	0x000000ff
        /*048c*/ 	.word	0x00000158
        /*0490*/ 	.short	0x0100
        /*0492*/ 	.byte	0x06
	.zero		1


	//   ....[44]....
        /*0494*/ 	.word	0x00000d40
        /*0498*/ 	.word	0x000000ff
        /*049c*/ 	.word	0x00000160
        /*04a0*/ 	.short	0x0100
        /*04a2*/ 	.byte	0x07
	.zero		1


	//   ....[45]....
        /*04a4*/ 	.word	0x00000d50
        /*04a8*/ 	.word	0x000000ff
        /*04ac*/ 	.word	0x00000180
        /*04b0*/ 	.short	0x0100
        /*04b2*/ 	.byte	0x07
	.zero		1


	//   ....[46]....
        /*04b4*/ 	.word	0x00000d60
        /*04b8*/ 	.word	0x000000ff
        /*04bc*/ 	.word	0x00000168
        /*04c0*/ 	.short	0x0100
        /*04c2*/ 	.byte	0x07
	.zero		1


	//   ....[47]....
        /*04c4*/ 	.word	0x00000d70
        /*04c8*/ 	.word	0x000000ff
        /*04cc*/ 	.word	0x00000188
        /*04d0*/ 	.short	0x0100
        /*04d2*/ 	.byte	0x07
	.zero		1


	//   ....[48]....
        /*04d4*/ 	.word	0x00000d80
        /*04d8*/ 	.word	0x000000ff
        /*04dc*/ 	.word	0x00000170
        /*04e0*/ 	.short	0x0100
        /*04e2*/ 	.byte	0x07
	.zero		1


	//   ....[49]....
        /*04e4*/ 	.word	0x00000d90
        /*04e8*/ 	.word	0x000000ff
        /*04ec*/ 	.word	0x00000190
        /*04f0*/ 	.short	0x0100
        /*04f2*/ 	.byte	0x07
	.zero		1


	//   ....[50]....
        /*04f4*/ 	.word	0x00000da0
        /*04f8*/ 	.word	0x000000ff
        /*04fc*/ 	.word	0x00000178
        /*0500*/ 	.short	0x0100
        /*0502*/ 	.byte	0x07
	.zero		1


	//   ....[51]....
        /*0504*/ 	.word	0x00000db0
        /*0508*/ 	.word	0x000000ff
        /*050c*/ 	.word	0x00000198
        /*0510*/ 	.short	0x0100
        /*0512*/ 	.byte	0x07
	.zero		1


	//   ....[52]....
        /*0514*/ 	.word	0x00000ea0
        /*0518*/ 	.word	0x000000ff
        /*051c*/ 	.word	0x000001a0
        /*0520*/ 	.short	0x0100
        /*0522*/ 	.byte	0x06
	.zero		1


	//   ....[53]....
        /*0524*/ 	.word	0x00000eb0
        /*0528*/ 	.word	0x000000ff
        /*052c*/ 	.word	0x000001b0
        /*0530*/ 	.short	0x0100
        /*0532*/ 	.byte	0x06
	.zero		1


	//   ....[54]....
        /*0534*/ 	.word	0x00000ec0
        /*0538*/ 	.word	0x000000ff
        /*053c*/ 	.word	0x000001a8
        /*0540*/ 	.short	0x0100
        /*0542*/ 	.byte	0x06
	.zero		1


	//   ....[55]....
        /*0544*/ 	.word	0x00000ed0
        /*0548*/ 	.word	0x000000ff
        /*054c*/ 	.word	0x000001b8
        /*0550*/ 	.short	0x0100
        /*0552*/ 	.byte	0x06
	.zero		1


	//   ....[56]....
        /*0554*/ 	.word	0x00001a60
        /*0558*/ 	.word	0x00000002
        /*055c*/ 	.word	0x000001b0
        /*0560*/ 	.short	0x010a
        /*0562*/ 	.byte	0xff
	.zero		1


	//   ....[57]....
        /*0564*/ 	.word	0x00001a80
        /*0568*/ 	.word	0x00000002
        /*056c*/ 	.word	0x000001a0
        /*0570*/ 	.short	0x0101
        /*0572*/ 	.byte	0xff
	.zero		1


	//   ....[58]....
        /*0574*/ 	.word	0x00001b40
        /*0578*/ 	.word	0x000000ff
        /*057c*/ 	.word	0x00000088
        /*0580*/ 	.short	0x010a
        /*0582*/ 	.byte	0x06
	.zero		1


	//   ....[59]....
        /*0584*/ 	.word	0x00001bc0
        /*0588*/ 	.word	0x000000ff
        /*058c*/ 	.word	0x00000088
        /*0590*/ 	.short	0x010a
        /*0592*/ 	.byte	0x21
	.zero		1


	//   ....[60]....
        /*0594*/ 	.word	0x00001d50
        /*0598*/ 	.word	0x000000ff
        /*059c*/ 	.word	0x00000088
        /*05a0*/ 	.short	0x010a
        /*05a2*/ 	.byte	0x06
	.zero		1


	//   ....[61]....
        /*05a4*/ 	.word	0x00001e80
        /*05a8*/ 	.word	0x000000ff
        /*05ac*/ 	.word	0x00000138
        /*05b0*/ 	.short	0x0101
        /*05b2*/ 	.byte	0x0e
	.zero		1


	//   ....[62]....
        /*05b4*/ 	.word	0x00001ea0
        /*05b8*/ 	.word	0x000000ff
        /*05bc*/ 	.word	0x00000088
        /*05c0*/ 	.short	0x010a
        /*05c2*/ 	.byte	0x06
	.zero		1


	//   ....[63]....
        /*05c4*/ 	.word	0x00001f20
        /*05c8*/ 	.word	0x000000ff
        /*05cc*/ 	.word	0x00000088
        /*05d0*/ 	.short	0x010a
        /*05d2*/ 	.byte	0x09
	.zero		1


	//   ....[64]....
        /*05d4*/ 	.word	0x000020b0
        /*05d8*/ 	.word	0x000000ff
        /*05dc*/ 	.word	0x00000088
        /*05e0*/ 	.short	0x010a
        /*05e2*/ 	.byte	0x08
	.zero		1


	//   ....[65]....
        /*05e4*/ 	.word	0x000021f0
        /*05e8*/ 	.word	0x00000003
        /*05ec*/ 	.word	0x00000140
        /*05f0*/ 	.short	0x010a
        /*05f2*/ 	.byte	0xff
	.zero		1


	//   ....[66]....
        /*05f4*/ 	.word	0x00002340
        /*05f8*/ 	.word	0x00000002
        /*05fc*/ 	.word	0x00000000
        /*0600*/ 	.short	0x0101
        /*0602*/ 	.byte	0xff
	.zero		1


	//   ....[67]....
        /*0604*/ 	.word	0x000028e0
        /*0608*/ 	.word	0x000000ff
        /*060c*/ 	.word	0x00000000
        /*0610*/ 	.short	0x010a
        /*0612*/ 	.byte	0x04
	.zero		1


	//   ....[68]....
        /*0614*/ 	.word	0x00002970
        /*0618*/ 	.word	0x000000ff
        /*061c*/ 	.word	0x00000000
        /*0620*/ 	.short	0x010a
        /*0622*/ 	.byte	0x04
	.zero		1


	//   ....[69]....
        /*0624*/ 	.word	0x00002a00
        /*0628*/ 	.word	0x000000ff
        /*062c*/ 	.word	0x00000000
        /*0630*/ 	.short	0x010a
        /*0632*/ 	.byte	0x04
	.zero		1


	//   ....[70]....
        /*0634*/ 	.word	0x00002a90
        /*0638*/ 	.word	0x000000ff
        /*063c*/ 	.word	0x00000000
        /*0640*/ 	.short	0x010a
        /*0642*/ 	.byte	0x04
	.zero		1


	//   ....[71]....
        /*0644*/ 	.word	0x00002b20
        /*0648*/ 	.word	0x000000ff
        /*064c*/ 	.word	0x00000000
        /*0650*/ 	.short	0x010a
        /*0652*/ 	.byte	0x04
	.zero		1


	//   ....[72]....
        /*0654*/ 	.word	0x00002bb0
        /*0658*/ 	.word	0x000000ff
        /*065c*/ 	.word	0x00000000
        /*0660*/ 	.short	0x010a
        /*0662*/ 	.byte	0x04
	.zero		1


	//   ....[73]....
        /*0664*/ 	.word	0x00002c40
        /*0668*/ 	.word	0x000000ff
        /*066c*/ 	.word	0x00000000
        /*0670*/ 	.short	0x010a
        /*0672*/ 	.byte	0x04
	.zero		1


	//   ....[74]....
        /*0674*/ 	.word	0x00002cd0
        /*0678*/ 	.word	0x000000ff
        /*067c*/ 	.word	0x00000000
        /*0680*/ 	.short	0x010a
        /*0682*/ 	.byte	0x04
	.zero		1


	//   ....[75]....
        /*0684*/ 	.word	0x00002d60
        /*0688*/ 	.word	0x000000ff
        /*068c*/ 	.word	0x00000000
        /*0690*/ 	.short	0x010a
        /*0692*/ 	.byte	0x04
	.zero		1


	//   ....[76]....
        /*0694*/ 	.word	0x00002df0
        /*0698*/ 	.word	0x000000ff
        /*069c*/ 	.word	0x00000000
        /*06a0*/ 	.short	0x010a
        /*06a2*/ 	.byte	0x04
	.zero		1


	//   ....[77]....
        /*06a4*/ 	.word	0x00002e80
        /*06a8*/ 	.word	0x000000ff
        /*06ac*/ 	.word	0x00000000
        /*06b0*/ 	.short	0x010a
        /*06b2*/ 	.byte	0x04
	.zero		1


	//   ....[78]....
        /*06b4*/ 	.word	0x00002f10
        /*06b8*/ 	.word	0x000000ff
        /*06bc*/ 	.word	0x00000000
        /*06c0*/ 	.short	0x010a
        /*06c2*/ 	.byte	0x04
	.zero		1


	//   ....[79]....
        /*06c4*/ 	.word	0x00002fa0
        /*06c8*/ 	.word	0x000000ff
        /*06cc*/ 	.word	0x00000000
        /*06d0*/ 	.short	0x010a
        /*06d2*/ 	.byte	0x04
	.zero		1


	//   ....[80]....
        /*06d4*/ 	.word	0x00003030
        /*06d8*/ 	.word	0x000000ff
        /*06dc*/ 	.word	0x00000000
        /*06e0*/ 	.short	0x010a
        /*06e2*/ 	.byte	0x04
	.zero		1


	//   ....[81]....
        /*06e4*/ 	.word	0x000030c0
        /*06e8*/ 	.word	0x000000ff
        /*06ec*/ 	.word	0x00000000
        /*06f0*/ 	.short	0x010a
        /*06f2*/ 	.byte	0x04
	.zero		1


	//   ....[82]....
        /*06f4*/ 	.word	0x00003150
        /*06f8*/ 	.word	0x000000ff
        /*06fc*/ 	.word	0x00000000
        /*0700*/ 	.short	0x010a
        /*0702*/ 	.byte	0x04
	.zero		1


	//   ....[83]....
        /*0704*/ 	.word	0x000031f0
        /*0708*/ 	.word	0x00000000
        /*070c*/ 	.word	0x00000000
        /*0710*/ 	.short	0x010a
        /*0712*/ 	.byte	0xff
	.zero		1


	//   ....[84]....
        /*0714*/ 	.word	0x00003330
        /*0718*/ 	.word	0x00000000
        /*071c*/ 	.word	0x000001a0
        /*0720*/ 	.short	0x010a
        /*0722*/ 	.byte	0xff
	.zero		1


	//   ....[85]....
        /*0724*/ 	.word	0x000033a0
        /*0728*/ 	.word	0x00000000
        /*072c*/ 	.word	0x00000000
        /*0730*/ 	.short	0x0101
        /*0732*/ 	.byte	0xff
	.zero		1


	//   ....[86]....
        /*0734*/ 	.word	0x000033b0
        /*0738*/ 	.word	0x000000ff
        /*073c*/ 	.word	0x00000150
        /*0740*/ 	.short	0x010a
        /*0742*/ 	.byte	0x05
	.zero		1


	//   ....[87]....
        /*0744*/ 	.word	0x000034d0
        /*0748*/ 	.word	0x00000000
        /*074c*/ 	.word	0x00000140
        /*0750*/ 	.short	0x010a
        /*0752*/ 	.byte	0xff
	.zero		1


	//   ....[88]....
        /*0754*/ 	.word	0x000035c0
        /*0758*/ 	.word	0x00000000
        /*075c*/ 	.word	0x00000000
        /*0760*/ 	.short	0x0101
        /*0762*/ 	.byte	0xff
	.zero		1


	//   ....[89]....
        /*0764*/ 	.word	0x00003670
        /*0768*/ 	.word	0x000000ff
        /*076c*/ 	.word	0x00000150
        /*0770*/ 	.short	0x0106
        /*0772*/ 	.byte	0x05
	.zero		1


	//   ....[90]....
        /*0774*/ 	.word	0x00003690
        /*0778*/ 	.word	0x000000ff
        /*077c*/ 	.word	0x00000150
        /*0780*/ 	.short	0x010a
        /*0782*/ 	.byte	0x05
	.zero		1


	//   ....[91]....
        /*0784*/ 	.word	0x00003720
        /*0788*/ 	.word	0x000000ff
        /*078c*/ 	.word	0x00000150
        /*0790*/ 	.short	0x0106
        /*0792*/ 	.byte	0x04
	.zero		1


	//   ....[92]....
        /*0794*/ 	.word	0x00003760
        /*0798*/ 	.word	0x00000000
        /*079c*/ 	.word	0x00000150
        /*07a0*/ 	.short	0x010a
        /*07a2*/ 	.byte	0xff
	.zero		1


	//   ....[93]....
        /*07a4*/ 	.word	0x00003c60
        /*07a8*/ 	.word	0x00000003
        /*07ac*/ 	.word	0x00000140
        /*07b0*/ 	.short	0x010a
        /*07b2*/ 	.byte	0xff
	.zero		1


	//   ....[94]....
        /*07b4*/ 	.word	0x00003d60
        /*07b8*/ 	.word	0x00000005
        /*07bc*/ 	.word	0x00000000
        /*07c0*/ 	.short	0x0101
        /*07c2*/ 	.byte	0xff
	.zero		1


	//   ....[95]....
        /*07c4*/ 	.word	0x00003d70
        /*07c8*/ 	.word	0x000000ff
        /*07cc*/ 	.word	0x00000000
        /*07d0*/ 	.short	0x010a
        /*07d2*/ 	.byte	0x05
	.zero		1


	//   ....[96]....
        /*07d4*/ 	.word	0x00003d80
        /*07d8*/ 	.word	0x000000ff
        /*07dc*/ 	.word	0x00000180
        /*07e0*/ 	.short	0x010a
        /*07e2*/ 	.byte	0x0f
	.zero		1


	//   ....[97]....
        /*07e4*/ 	.word	0x00003eb0
        /*07e8*/ 	.word	0x000000ff
        /*07ec*/ 	.word	0x00000000
        /*07f0*/ 	.short	0x010a
        /*07f2*/ 	.byte	0x07
	.zero		1


	//   ....[98]....
        /*07f4*/ 	.word	0x00003fc0
        /*07f8*/ 	.word	0x000000ff
        /*07fc*/ 	.word	0x00000000
        /*0800*/ 	.short	0x010a
        /*0802*/ 	.byte	0x14
	.zero		1


	//   ....[99]....
        /*0804*/ 	.word	0x000041a0
        /*0808*/ 	.word	0x000000ff
        /*080c*/ 	.word	0x00000000
        /*0810*/ 	.short	0x010a
        /*0812*/ 	.byte	0x05
	.zero		1


	//   ....[100]....
        /*0814*/ 	.word	0x00004230
        /*0818*/ 	.word	0x000000ff
        /*081c*/ 	.word	0x00000000
        /*0820*/ 	.short	0x010a
        /*0822*/ 	.byte	0x05
	.zero		1


	//   ....[101]....
        /*0824*/ 	.word	0x000042c0
        /*0828*/ 	.word	0x000000ff
        /*082c*/ 	.word	0x00000000
        /*0830*/ 	.short	0x010a
        /*0832*/ 	.byte	0x05
	.zero		1


	//   ....[102]....
        /*0834*/ 	.word	0x00004350
        /*0838*/ 	.word	0x000000ff
        /*083c*/ 	.word	0x00000000
        /*0840*/ 	.short	0x010a
        /*0842*/ 	.byte	0x06
	.zero		1


	//   ....[103]....
        /*0844*/ 	.word	0x00004830
        /*0848*/ 	.word	0x00000002
        /*084c*/ 	.word	0x00000140
        /*0850*/ 	.short	0x010a
        /*0852*/ 	.byte	0xff
	.zero		1


	//   ....[104]....
        /*0854*/ 	.word	0x000049a0
        /*0858*/ 	.word	0x00000000
        /*085c*/ 	.word	0x00000000
        /*0860*/ 	.short	0x0101
        /*0862*/ 	.byte	0xff
	.zero		1


	//   ....[105]....
        /*0864*/ 	.word	0x00004e50
        /*0868*/ 	.word	0x000000ff
        /*086c*/ 	.word	0x00000138
        /*0870*/ 	.short	0x010a
        /*0872*/ 	.byte	0x06
	.zero		1


	//   ....[106]....
        /*0874*/ 	.word	0x00005010
        /*0878*/ 	.word	0x000000ff
        /*087c*/ 	.word	0x00000120
        /*0880*/ 	.short	0x010a
        /*0882*/ 	.byte	0x05
	.zero		1


	//   ....[107]....
        /*0884*/ 	.word	0x000055d0
        /*0888*/ 	.word	0x000000ff
        /*088c*/ 	.word	0x00000110
        /*0890*/ 	.short	0x010b
        /*0892*/ 	.byte	0x05
	.zero		1


	//   ....[108]....
        /*0894*/ 	.word	0x000055e0
        /*0898*/ 	.word	0x000000ff
        /*089c*/ 	.word	0x00000000
        /*08a0*/ 	.short	0x0101
        /*08a2*/ 	.byte	0x21
	.zero		1


	//   ....[109]....
        /*08a4*/ 	.word	0x00005650
        /*08a8*/ 	.word	0x000000ff
        /*08ac*/ 	.word	0x00000000
        /*08b0*/ 	.short	0x010a
        /*08b2*/ 	.byte	0x04
	.zero		1


	//   ....[110]....
        /*08b4*/ 	.word	0x000056f0
        /*08b8*/ 	.word	0x00000000
        /*08bc*/ 	.word	0x00000000
        /*08c0*/ 	.short	0x010a
        /*08c2*/ 	.byte	0xff
	.zero		1


	//   ....[111]....
        /*08c4*/ 	.word	0x00005990
        /*08c8*/ 	.word	0x000000ff
        /*08cc*/ 	.word	0x00000140
        /*08d0*/ 	.short	0x010a
        /*08d2*/ 	.byte	0x05
	.zero		1


	//   ....[112]....
        /*08d4*/ 	.word	0x00005a70
        /*08d8*/ 	.word	0x000000ff
        /*08dc*/ 	.word	0x00000000
        /*08e0*/ 	.short	0x0101
        /*08e2*/ 	.byte	0x05
	.zero		1


	//   ....[113]....
        /*08e4*/ 	.word	0x000066e0
        /*08e8*/ 	.word	0x00000008
        /*08ec*/ 	.word	0x00000110
        /*08f0*/ 	.short	0x010a
        /*08f2*/ 	.byte	0xff
	.zero		1


	//   ....[114]....
        /*08f4*/ 	.word	0x00006810
        /*08f8*/ 	.word	0x00000012
        /*08fc*/ 	.word	0x00000160
        /*0900*/ 	.short	0x010a
        /*0902*/ 	.byte	0xff
	.zero		1


	//   ....[115]....
        /*0904*/ 	.word	0x00006a00
        /*0908*/ 	.word	0x00000008
        /*090c*/ 	.word	0x00000110
        /*0910*/ 	.short	0x010a
        /*0912*/ 	.byte	0xff
	.zero		1


	//   ....[116]....
        /*0914*/ 	.word	0x00006d50
        /*0918*/ 	.word	0x00000012
        /*091c*/ 	.word	0x00000160
        /*0920*/ 	.short	0x010a
        /*0922*/ 	.byte	0xff
	.zero		1


	//   ....[117]....
        /*0924*/ 	.word	0x00008690
        /*0928*/ 	.word	0x000000ff
        /*092c*/ 	.word	0x00000000
        /*0930*/ 	.short	0x0101
        /*0932*/ 	.byte	0x05
	.zero		1


	//   ....[118]....
        /*0934*/ 	.word	0x0000a7f0
        /*0938*/ 	.word	0x00000000
        /*093c*/ 	.word	0x00000000
        /*0940*/ 	.short	0x0101
        /*0942*/ 	.byte	0xff
	.zero		1


	//   ....[119]....
        /*0944*/ 	.word	0x0000ab60
        /*0948*/ 	.word	0x00000002
        /*094c*/ 	.word	0x000001b0
        /*0950*/ 	.short	0x010a
        /*0952*/ 	.byte	0xff
	.zero		1


	//   ....[120]....
        /*0954*/ 	.word	0x0000abc0
        /*0958*/ 	.word	0x00000004
        /*095c*/ 	.word	0x00000088
        /*0960*/ 	.short	0x010a
        /*0962*/ 	.byte	0xff
	.zero		1


	//   ....[121]....
        /*0964*/ 	.word	0x0000ac20
        /*0968*/ 	.word	0x00000004
        /*096c*/ 	.word	0x00000088
        /*0970*/ 	.short	0x010a
        /*0972*/ 	.byte	0xff
	.zero		1


	//   ....[122]....
        /*0974*/ 	.word	0x0000ac70
        /*0978*/ 	.word	0x00000003
        /*097c*/ 	.word	0x00000140
        /*0980*/ 	.short	0x010a
        /*0982*/ 	.byte	0xff
	.zero		1


	//   ....[123]....
        /*0984*/ 	.word	0x0000acd0
        /*0988*/ 	.word	0x00000003
        /*098c*/ 	.word	0x00000000
        /*0990*/ 	.short	0x010a
        /*0992*/ 	.byte	0xff
	.zero		1


	//   ....[124]....
        /*0994*/ 	.word	0x0000ad30
        /*0998*/ 	.word	0x00000003
        /*099c*/ 	.word	0x00000000
        /*09a0*/ 	.short	0x010a
        /*09a2*/ 	.byte	0xff
	.zero		1


	//   ....[125]....
        /*09a4*/ 	.word	0x0000ad90
        /*09a8*/ 	.word	0x00000003
        /*09ac*/ 	.word	0x00000000
        /*09b0*/ 	.short	0x010a
        /*09b2*/ 	.byte	0xff
	.zero		1


	//   ....[126]....
        /*09b4*/ 	.word	0x0000adf0
        /*09b8*/ 	.word	0x00000003
        /*09bc*/ 	.word	0x00000000
        /*09c0*/ 	.short	0x010a
        /*09c2*/ 	.byte	0xff
	.zero		1


	//   ....[127]....
        /*09c4*/ 	.word	0x0000ae50
        /*09c8*/ 	.word	0x00000003
        /*09cc*/ 	.word	0x00000000
        /*09d0*/ 	.short	0x010a
        /*09d2*/ 	.byte	0xff
	.zero		1


	//   ....[128]....
        /*09d4*/ 	.word	0x0000aeb0
        /*09d8*/ 	.word	0x00000003
        /*09dc*/ 	.word	0x00000000
        /*09e0*/ 	.short	0x010a
        /*09e2*/ 	.byte	0xff
	.zero		1


	//   ....[129]....
        /*09e4*/ 	.word	0x0000af10
        /*09e8*/ 	.word	0x00000003
        /*09ec*/ 	.word	0x00000000
        /*09f0*/ 	.short	0x010a
        /*09f2*/ 	.byte	0xff
	.zero		1


	//   ....[130]....
        /*09f4*/ 	.word	0x0000af70
        /*09f8*/ 	.word	0x00000003
        /*09fc*/ 	.word	0x00000000
        /*0a00*/ 	.short	0x010a
        /*0a02*/ 	.byte	0xff
	.zero		1


	//   ....[131]....
        /*0a04*/ 	.word	0x0000afd0
        /*0a08*/ 	.word	0x00000003
        /*0a0c*/ 	.word	0x00000000
        /*0a10*/ 	.short	0x010a
        /*0a12*/ 	.byte	0xff
	.zero		1


	//   ....[132]....
        /*0a14*/ 	.word	0x0000b030
        /*0a18*/ 	.word	0x00000003
        /*0a1c*/ 	.word	0x00000000
        /*0a20*/ 	.short	0x010a
        /*0a22*/ 	.byte	0xff
	.zero		1


	//   ....[133]....
        /*0a24*/ 	.word	0x0000b090
        /*0a28*/ 	.word	0x00000003
        /*0a2c*/ 	.word	0x00000000
        /*0a30*/ 	.short	0x010a
        /*0a32*/ 	.byte	0xff
	.zero		1


	//   ....[134]....
        /*0a34*/ 	.word	0x0000b0f0
        /*0a38*/ 	.word	0x00000003
        /*0a3c*/ 	.word	0x00000000
        /*0a40*/ 	.short	0x010a
        /*0a42*/ 	.byte	0xff
	.zero		1


	//   ....[135]....
        /*0a44*/ 	.word	0x0000b150
        /*0a48*/ 	.word	0x00000003
        /*0a4c*/ 	.word	0x00000000
        /*0a50*/ 	.short	0x010a
        /*0a52*/ 	.byte	0xff
	.zero		1


	//   ....[136]....
        /*0a54*/ 	.word	0x0000b1b0
        /*0a58*/ 	.word	0x00000003
        /*0a5c*/ 	.word	0x00000000
        /*0a60*/ 	.short	0x010a
        /*0a62*/ 	.byte	0xff
	.zero		1


	//   ....[137]....
        /*0a64*/ 	.word	0x0000b210
        /*0a68*/ 	.word	0x00000003
        /*0a6c*/ 	.word	0x00000000
        /*0a70*/ 	.short	0x010a
        /*0a72*/ 	.byte	0xff
	.zero		1


	//   ....[138]....
        /*0a74*/ 	.word	0x0000b270
        /*0a78*/ 	.word	0x00000003
        /*0a7c*/ 	.word	0x00000000
        /*0a80*/ 	.short	0x010a
        /*0a82*/ 	.byte	0xff
	.zero		1


	//   ....[139]....
        /*0a84*/ 	.word	0x0000b2c0
        /*0a88*/ 	.word	0x00000000
        /*0a8c*/ 	.word	0x000001a0
        /*0a90*/ 	.short	0x010a
        /*0a92*/ 	.byte	0xff
	.zero		1


	//   ....[140]....
        /*0a94*/ 	.word	0x0000b320
        /*0a98*/ 	.word	0x00000003
        /*0a9c*/ 	.word	0x00000150
        /*0aa0*/ 	.short	0x010a
        /*0aa2*/ 	.byte	0xff
	.zero		1


	//   ....[141]....
        /*0aa4*/ 	.word	0x0000b370
        /*0aa8*/ 	.word	0x00000000
        /*0aac*/ 	.word	0x00000140
        /*0ab0*/ 	.short	0x010a
        /*0ab2*/ 	.byte	0xff
	.zero		1


	//   ....[142]....
        /*0ab4*/ 	.word	0x0000b3d0
        /*0ab8*/ 	.word	0x00000002
        /*0abc*/ 	.word	0x00000150
        /*0ac0*/ 	.short	0x010a
        /*0ac2*/ 	.byte	0xff
	.zero		1


	//   ....[143]....
        /*0ac4*/ 	.word	0x0000b420
        /*0ac8*/ 	.word	0x00000003
        /*0acc*/ 	.word	0x00000140
        /*0ad0*/ 	.short	0x010a
        /*0ad2*/ 	.byte	0xff
	.zero		1


	//   ....[144]....
        /*0ad4*/ 	.word	0x0000b480
        /*0ad8*/ 	.word	0x00000004
        /*0adc*/ 	.word	0x00000180
        /*0ae0*/ 	.short	0x010a
        /*0ae2*/ 	.byte	0xff
	.zero		1


	//   ....[145]....
        /*0ae4*/ 	.word	0x0000b4e0
        /*0ae8*/ 	.word	0x00000003
        /*0aec*/ 	.word	0x00000000
        /*0af0*/ 	.short	0x010a
        /*0af2*/ 	.byte	0xff
	.zero		1


	//   ....[146]....
        /*0af4*/ 	.word	0x0000b540
        /*0af8*/ 	.word	0x00000002
        /*0afc*/ 	.word	0x00000000
        /*0b00*/ 	.short	0x010a
        /*0b02*/ 	.byte	0xff
	.zero		1


	//   ....[147]....
        /*0b04*/ 	.word	0x0000b5a0
        /*0b08*/ 	.word	0x00000003
        /*0b0c*/ 	.word	0x00000000
        /*0b10*/ 	.short	0x010a
        /*0b12*/ 	.byte	0xff
	.zero		1


	//   ....[148]....
        /*0b14*/ 	.word	0x0000b600
        /*0b18*/ 	.word	0x00000003
        /*0b1c*/ 	.word	0x00000000
        /*0b20*/ 	.short	0x010a
        /*0b22*/ 	.byte	0xff
	.zero		1


	//   ....[149]....
        /*0b24*/ 	.word	0x0000b660
        /*0b28*/ 	.word	0x00000002
        /*0b2c*/ 	.word	0x00000000
        /*0b30*/ 	.short	0x010a
        /*0b32*/ 	.byte	0xff
	.zero		1


	//   ....[150]....
        /*0b34*/ 	.word	0x0000b6b0
        /*0b38*/ 	.word	0x00000002
        /*0b3c*/ 	.word	0x00000140
        /*0b40*/ 	.short	0x010a
        /*0b42*/ 	.byte	0xff
	.zero		1


	//   ....[151]....
        /*0b44*/ 	.word	0x0000b710
        /*0b48*/ 	.word	0x00000002
        /*0b4c*/ 	.word	0x00000138
        /*0b50*/ 	.short	0x010a
        /*0b52*/ 	.byte	0xff
	.zero		1


	//   ....[152]....
        /*0b54*/ 	.word	0x0000b770
        /*0b58*/ 	.word	0x00000003
        /*0b5c*/ 	.word	0x00000120
        /*0b60*/ 	.short	0x010a
        /*0b62*/ 	.byte	0xff
	.zero		1


	//   ....[153]....
        /*0b64*/ 	.word	0x0000b7d0
        /*0b68*/ 	.word	0x00000002
        /*0b6c*/ 	.word	0x00000000
        /*0b70*/ 	.short	0x010a
        /*0b72*/ 	.byte	0xff
	.zero		1


	//   ....[154]....
        /*0b74*/ 	.word	0x0000b830
        /*0b78*/ 	.word	0x00000002
        /*0b7c*/ 	.word	0x00000140
        /*0b80*/ 	.short	0x010a
        /*0b82*/ 	.byte	0xff
	.zero		1


	//   ....[155]....
        /*0b84*/ 	.word	0x0000b880
        /*0b88*/ 	.word	0x00000008
        /*0b8c*/ 	.word	0x00000110
        /*0b90*/ 	.short	0x010a
        /*0b92*/ 	.byte	0xff
	.zero		1


	//   ....[156]....
        /*0b94*/ 	.word	0x0000b8d0
        /*0b98*/ 	.word	0x00000012
        /*0b9c*/ 	.word	0x00000160
        /*0ba0*/ 	.short	0x010a
        /*0ba2*/ 	.byte	0xff
	.zero		1


	//----- nvinfo : EIATTR_NUM_MBARRIERS
	.align		4
.L_49:
        /*0ba4*/ 	.byte	0x03, 0x38
        /*0ba6*/ 	.short	0x0038


	//----- nvinfo : EIATTR_EXIT_INSTR_OFFSETS
	.align		4
        /*0ba8*/ 	.byte	0x04, 0x1c
        /*0baa*/ 	.short	(.L_51 - .L_50)


	//   ....[0]....
.L_50:
        /*0bac*/ 	.word	0x00003220


	//   ....[1]....
        /*0bb0*/ 	.word	0x00003730


	//   ....[2]....
        /*0bb4*/ 	.word	0x00003790


	//   ....[3]....
        /*0bb8*/ 	.word	0x000045b0


	//   ....[4]....
        /*0bbc*/ 	.word	0x00005720


	//   ....[5]....
        /*0bc0*/ 	.word	0x00005760


	//   ....[6]....
        /*0bc4*/ 	.word	0x0000aa70


	//   ....[7]....
        /*0bc8*/ 	.word	0x0000aaf0


	//   ....[8]....
        /*0bcc*/ 	.word	0x0000ab20


	//   ....[9]....
        /*0bd0*/ 	.word	0x0000ab50


	//----- nvinfo : EIATTR_MAX_THREADS
	.align		4
.L_51:
        /*0bd4*/ 	.byte	0x04, 0x05
        /*0bd6*/ 	.short	(.L_53 - .L_52)
.L_52:
        /*0bd8*/ 	.word	0x00000100
        /*0bdc*/ 	.word	0x00000001
        /*0be0*/ 	.word	0x00000001


	//----- nvinfo : EIATTR_CRS_STACK_SIZE
	.align		4
.L_53:
        /*0be4*/ 	.byte	0x04, 0x1e
        /*0be6*/ 	.short	(.L_55 - .L_54)
.L_54:
        /*0be8*/ 	.word	0x00000000


	//----- nvinfo : EIATTR_CBANK_PARAM_SIZE
	.align		4
.L_55:
        /*0bec*/ 	.byte	0x03, 0x19
        /*0bee*/ 	.short	0x0800


	//----- nvinfo : EIATTR_PARAM_CBANK
	.align		4
        /*0bf0*/ 	.byte	0x04, 0x0a
        /*0bf2*/ 	.short	(.L_57 - .L_56)
	.align		4
.L_56:
        /*0bf4*/ 	.word	index@(.nv.constant0._ZN7cutlass13device_kernelINS_4gemm6kernel13GemmUniversalIN4cute5tupleIJiiiiEEENS1_10collective13CollectiveMmaINS1_35MainloopSm100TmaUmmaWarpSpecializedILi17ELi2ELi4ENS5_IJNS4_1CILi2EEENSA_ILi1EEESC_EEEEENS5_IJNSA_ILi64EEENSA_ILi240EEENSA_ILi16EEEEEENS_6half_tENS5_IJlSC_lEEESJ_SK_NS4_8TiledMMAINS4_8MMA_AtomIJNS4_20SM100_MMA_F16BF16_SSISJ_SJ_fLi64ELi240ELNS4_4UMMA5MajorE0ELSP_0ELNSO_7ScaleInE0ELSQ_0EEEEEENS4_6LayoutINS5_IJSC_SC_SC_EEENS5_IJNSA_ILi0EEESV_SV_EEEEENS5_IJNS4_10UnderscoreESY_SY_EEEEENS4_13SM90_TMA_LOADENS4_14ComposedLayoutINS4_7SwizzleILi1ELi4ELi3EEENS4_18smem_ptr_flag_bitsILi16EEENST_INS5_IJNSA_ILi8EEESH_EEENS5_IJSH_SC_EEEEEEEvNS4_8identityENS4_23SM90_TMA_LOAD_MULTICASTES1B_vS1C_EENS_8epilogue10collective18CollectiveEpilogueINS1F_23Sm100TmaWarpSpecializedILi2ELi1ELi120ELb1ELb0EEEJSI_NS5_IJNST_ISF_SC_EENST_ISG_SC_EEEEESJ_SK_SJ_SK_NS1F_6fusion15FusionCallbacksIS1J_NS1N_17LinearCombinationISJ_fSJ_fLNS_15FloatRoundStyleE2EEESI_S1M_JEEENS4_5SM1004TMEM4LOAD26SM100_TMEM_LOAD_16dp256b2xES11_S1B_NS4_17SM75_U32x4_LDSM_NENS4_14SM90_TMA_STOREES1B_NS4_17SM90_U32x4_STSM_NENS4_39AutoVectorizingCopyWithAssumedAlignmentILi128EEEEEEvvEEEEvNT_6ParamsE)
        /*0bf8*/ 	.short	0x0380
        /*0bfa*/ 	.short	0x0800


	//----- nvinfo : EIATTR_SW_WAR
	.align		4
.L_57:
        /*0bfc*/ 	.byte	0x04, 0x36
        /*0bfe*/ 	.short	(.L_59 - .L_58)
.L_58:
        /*0c00*/ 	.word	0x00000008
.L_59:


//--------------------- .nv.callgraph             --------------------------
	.section	.nv.callgraph,"",@"SHT_CUDA_CALLGRAPH"
	.align	4
	.sectionentsize	8
	.align		4
        /*0000*/ 	.word	0x00000000
	.align		4
        /*0004*/ 	.word	0xffffffff
	.align		4
        /*0008*/ 	.word	index@(_ZN7cutlass13device_kernelINS_4gemm6kernel13GemmUniversalIN4cute5tupleIJiiiiEEENS1_10collective13CollectiveMmaINS1_35MainloopSm100TmaUmmaWarpSpecializedILi17ELi2ELi4ENS5_IJNS4_1CILi2EEENSA_ILi1EEESC_EEEEENS5_IJNSA_ILi64EEENSA_ILi240EEENSA_ILi16EEEEEENS_6half_tENS5_IJlSC_lEEESJ_SK_NS4_8TiledMMAINS4_8MMA_AtomIJNS4_20SM100_MMA_F16BF16_SSISJ_SJ_fLi64ELi240ELNS4_4UMMA5MajorE0ELSP_0ELNSO_7ScaleInE0ELSQ_0EEEEEENS4_6LayoutINS5_IJSC_SC_SC_EEENS5_IJNSA_ILi0EEESV_SV_EEEEENS5_IJNS4_10UnderscoreESY_SY_EEEEENS4_13SM90_TMA_LOADENS4_14ComposedLayoutINS4_7SwizzleILi1ELi4ELi3EEENS4_18smem_ptr_flag_bitsILi16EEENST_INS5_IJNSA_ILi8EEESH_EEENS5_IJSH_SC_EEEEEEEvNS4_8identityENS4_23SM90_TMA_LOAD_MULTICASTES1B_vS1C_EENS_8epilogue10collective18CollectiveEpilogueINS1F_23Sm100TmaWarpSpecializedILi2ELi1ELi120ELb1ELb0EEEJSI_NS5_IJNST_ISF_SC_EENST_ISG_SC_EEEEESJ_SK_SJ_SK_NS1F_6fusion15FusionCallbacksIS1J_NS1N_17LinearCombinationISJ_fSJ_fLNS_15FloatRoundStyleE2EEESI_S1M_JEEENS4_5SM1004TMEM4LOAD26SM100_TMEM_LOAD_16dp256b2xES11_S1B_NS4_17SM75_U32x4_LDSM_NENS4_14SM90_TMA_STOREES1B_NS4_17SM90_U32x4_STSM_NENS4_39AutoVectorizingCopyWithAssumedAlignmentILi128EEEEEEvvEEEEvNT_6ParamsE)
	.align		4
        /*000c*/ 	.word	index@(__assertfail)
	.align		4
        /*0010*/ 	.word	0x00000000
	.align		4
        /*0014*/ 	.word	0xfffffffe
	.align		4
        /*0018*/ 	.word	0x00000000
	.align		4
        /*001c*/ 	.word	0xfffffffd
	.align		4
        /*0020*/ 	.word	0x00000000
	.align		4
        /*0024*/ 	.word	0xfffffffc


//--------------------- .nv.constant4             --------------------------
	.section	.nv.constant4,"a",@progbits
	.align	8
	.align		8
.nv.constant4:
        /*0000*/ 	.dword	__assertfail
	.align		8
        /*0008*/ 	.dword	__unnamed_1
	.align		8
        /*0010*/ 	.dword	__unnamed_2
	.align		8
        /*0018*/ 	.dword	_ZN40_INTERNAL_7de54eb0_4_k_cu_f9ac7eb8_117624cuda3std3__45__cpo5beginE
	.align		8
        /*0020*/ 	.dword	_ZN40_INTERNAL_7de54eb0_4_k_cu_f9ac7eb8_117624cuda3std3__45__cpo3endE
	.align		8
        /*0028*/ 	.dword	_ZN40_INTERNAL_7de54eb0_4_k_cu_f9ac7eb8_117624cuda3std3__45__cpo6cbeginE
	.align		8
        /*0030*/ 	.dword	_ZN40_INTERNAL_7de54eb0_4_k_cu_f9ac7eb8_117624cuda3std3__45__cpo4cendE
	.align		8
        /*0038*/ 	.dword	_ZN40_INTERNAL_7de54eb0_4_k_cu_f9ac7eb8_117624cuda3std3__442_GLOBAL__N__7de54eb0_4_k_cu_f9ac7eb8_117626ignoreE
	.align		8
        /*0040*/ 	.dword	_ZN40_INTERNAL_7de54eb0_4_k_cu_f9ac7eb8_117624cuda3std3__419piecewise_constructE
	.align		8
        /*0048*/ 	.dword	_ZN40_INTERNAL_7de54eb0_4_k_cu_f9ac7eb8_117624cuda3std3__48in_placeE
	.align		8
        /*0050*/ 	.dword	_ZN40_INTERNAL_7de54eb0_4_k_cu_f9ac7eb8_117624cuda3std6ranges3__45__cpo4swapE
	.align		8
        /*0058*/ 	.dword	_ZN40_INTERNAL_7de54eb0_4_k_cu_f9ac7eb8_117624cuda3std6ranges3__45__cpo9iter_moveE
	.align		8
        /*0060*/ 	.dword	_ZN40_INTERNAL_7de54eb0_4_k_cu_f9ac7eb8_117624cute7productE
	.align		8
        /*0068*/ 	.dword	_ZN40_INTERNAL_7de54eb0_4_k_cu_f9ac7eb8_117624cute1_E
	.align		8
        /*0070*/ 	.dword	$str$25
	.align		8
        /*0078*/ 	.dword	$str$26
	.align		8
        /*0080*/ 	.dword	$str$27
	.align		8
        /*0088*/ 	.dword	$str$28


//--------------------- .text._ZN7cutlass13device_kernelINS_4gemm6kernel13GemmUniversalIN4cute5tupleIJiiiiEEENS1_10collective13CollectiveMmaINS1_35MainloopSm100TmaUmmaWarpSpecializedILi17ELi2ELi4ENS5_IJNS4_1CILi2EEENSA_ILi1EEESC_EEEEENS5_IJNSA_ILi64EEENSA_ILi240EEENSA_ILi16EEEEEENS_6half_tENS5_IJlSC_lEEESJ_SK_NS4_8TiledMMAINS4_8MMA_AtomIJNS4_20SM100_MMA_F16BF16_SSISJ_SJ_fLi64ELi240ELNS4_4UMMA5MajorE0ELSP_0ELNSO_7ScaleInE0ELSQ_0EEEEEENS4_6LayoutINS5_IJSC_SC_SC_EEENS5_IJNSA_ILi0EEESV_SV_EEEEENS5_IJNS4_10UnderscoreESY_SY_EEEEENS4_13SM90_TMA_LOADENS4_14ComposedLayoutINS4_7SwizzleILi1ELi4ELi3EEENS4_18smem_ptr_flag_bitsILi16EEENST_INS5_IJNSA_ILi8EEESH_EEENS5_IJSH_SC_EEEEEEEvNS4_8identityENS4_23SM90_TMA_LOAD_MULTICASTES1B_vS1C_EENS_8epilogue10collective18CollectiveEpilogueINS1F_23Sm100TmaWarpSpecializedILi2ELi1ELi120ELb1ELb0EEEJSI_NS5_IJNST_ISF_SC_EENST_ISG_SC_EEEEESJ_SK_SJ_SK_NS1F_6fusion15FusionCallbacksIS1J_NS1N_17LinearCombinationISJ_fSJ_fLNS_15FloatRoundStyleE2EEESI_S1M_JEEENS4_5SM1004TMEM4LOAD26SM100_TMEM_LOAD_16dp256b2xES11_S1B_NS4_17SM75_U32x4_LDSM_NENS4_14SM90_TMA_STOREES1B_NS4_17SM90_U32x4_STSM_NENS4_39AutoVectorizingCopyWithAssumedAlignmentILi128EEEEEEvvEEEEvNT_6ParamsE --------------------------
	.section	.text._ZN7cutlass13device_kernelINS_4gemm6kernel13GemmUniversalIN4cute5tupleIJiiiiEEENS1_10collective13CollectiveMmaINS1_35MainloopSm100TmaUmmaWarpSpecializedILi17ELi2ELi4ENS5_IJNS4_1CILi2EEENSA_ILi1EEESC_EEEEENS5_IJNSA_ILi64EEENSA_ILi240EEENSA_ILi16EEEEEENS_6half_tENS5_IJlSC_lEEESJ_SK_NS4_8TiledMMAINS4_8MMA_AtomIJNS4_20SM100_MMA_F16BF16_SSISJ_SJ_fLi64ELi240ELNS4_4UMMA5MajorE0ELSP_0ELNSO_7ScaleInE0ELSQ_0EEEEEENS4_6LayoutINS5_IJSC_SC_SC_EEENS5_IJNSA_ILi0EEESV_SV_EEEEENS5_IJNS4_10UnderscoreESY_SY_EEEEENS4_13SM90_TMA_LOADENS4_14ComposedLayoutINS4_7SwizzleILi1ELi4ELi3EEENS4_18smem_ptr_flag_bitsILi16EEENST_INS5_IJNSA_ILi8EEESH_EEENS5_IJSH_SC_EEEEEEEvNS4_8identityENS4_23SM90_TMA_LOAD_MULTICASTES1B_vS1C_EENS_8epilogue10collective18CollectiveEpilogueINS1F_23Sm100TmaWarpSpecializedILi2ELi1ELi120ELb1ELb0EEEJSI_NS5_IJNST_ISF_SC_EENST_ISG_SC_EEEEESJ_SK_SJ_SK_NS1F_6fusion15FusionCallbacksIS1J_NS1N_17LinearCombinationISJ_fSJ_fLNS_15FloatRoundStyleE2EEESI_S1M_JEEENS4_5SM1004TMEM4LOAD26SM100_TMEM_LOAD_16dp256b2xES11_S1B_NS4_17SM75_U32x4_LDSM_NENS4_14SM90_TMA_STOREES1B_NS4_17SM90_U32x4_STSM_NENS4_39AutoVectorizingCopyWithAssumedAlignmentILi128EEEEEEvvEEEEvNT_6ParamsE,"ax",@progbits
	.align	128
.text._ZN7cutlass13device_kernelINS_4gemm6kernel13GemmUniversalIN4cute5tupleIJiiiiEEENS1_10collective13CollectiveMmaINS1_35MainloopSm100TmaUmmaWarpSpecializedILi17ELi2ELi4ENS5_IJNS4_1CILi2EEENSA_ILi1EEESC_EEEEENS5_IJNSA_ILi64EEENSA_ILi240EEENSA_ILi16EEEEEENS_6half_tENS5_IJlSC_lEEESJ_SK_NS4_8TiledMMAINS4_8MMA_AtomIJNS4_20SM100_MMA_F16BF16_SSISJ_SJ_fLi64ELi240ELNS4_4UMMA5MajorE0ELSP_0ELNSO_7ScaleInE0ELSQ_0EEEEEENS4_6LayoutINS5_IJSC_SC_SC_EEENS5_IJNSA_ILi0EEESV_SV_EEEEENS5_IJNS4_10UnderscoreESY_SY_EEEEENS4_13SM90_TMA_LOADENS4_14ComposedLayoutINS4_7SwizzleILi1ELi4ELi3EEENS4_18smem_ptr_flag_bitsILi16EEENST_INS5_IJNSA_ILi8EEESH_EEENS5_IJSH_SC_EEEEEEEvNS4_8identityENS4_23SM90_TMA_LOAD_MULTICASTES1B_vS1C_EENS_8epilogue10collective18CollectiveEpilogueINS1F_23Sm100TmaWarpSpecializedILi2ELi1ELi120ELb1ELb0EEEJSI_NS5_IJNST_ISF_SC_EENST_ISG_SC_EEEEESJ_SK_SJ_SK_NS1F_6fusion15FusionCallbacksIS1J_NS1N_17LinearCombinationISJ_fSJ_fLNS_15FloatRoundStyleE2EEESI_S1M_JEEENS4_5SM1004TMEM4LOAD26SM100_TMEM_LOAD_16dp256b2xES11_S1B_NS4_17SM75_U32x4_LDSM_NENS4_14SM90_TMA_STOREES1B_NS4_17SM90_U32x4_STSM_NENS4_39AutoVectorizingCopyWithAssumedAlignmentILi128EEEEEEvvEEEEvNT_6ParamsE:
        .type           _ZN7cutlass13device_kernelINS_4gemm6kernel13GemmUniversalIN4cute5tupleIJiiiiEEENS1_10collective13CollectiveMmaINS1_35MainloopSm100TmaUmmaWarpSpecializedILi17ELi2ELi4ENS5_IJNS4_1CILi2EEENSA_ILi1EEESC_EEEEENS5_IJNSA_ILi64EEENSA_ILi240EEENSA_ILi16EEEEEENS_6half_tENS5_IJlSC_lEEESJ_SK_NS4_8TiledMMAINS4_8MMA_AtomIJNS4_20SM100_MMA_F16BF16_SSISJ_SJ_fLi64ELi240ELNS4_4UMMA5MajorE0ELSP_0ELNSO_7ScaleInE0ELSQ_0EEEEEENS4_6LayoutINS5_IJSC_SC_SC_EEENS5_IJNSA_ILi0EEESV_SV_EEEEENS5_IJNS4_10UnderscoreESY_SY_EEEEENS4_13SM90_TMA_LOADENS4_14ComposedLayoutINS4_7SwizzleILi1ELi4ELi3EEENS4_18smem_ptr_flag_bitsILi16EEENST_INS5_IJNSA_ILi8EEESH_EEENS5_IJSH_SC_EEEEEEEvNS4_8identityENS4_23SM90_TMA_LOAD_MULTICASTES1B_vS1C_EENS_8epilogue10collective18CollectiveEpilogueINS1F_23Sm100TmaWarpSpecializedILi2ELi1ELi120ELb1ELb0EEEJSI_NS5_IJNST_ISF_SC_EENST_ISG_SC_EEEEESJ_SK_SJ_SK_NS1F_6fusion15FusionCallbacksIS1J_NS1N_17LinearCombinationISJ_fSJ_fLNS_15FloatRoundStyleE2EEESI_S1M_JEEENS4_5SM1004TMEM4LOAD26SM100_TMEM_LOAD_16dp256b2xES11_S1B_NS4_17SM75_U32x4_LDSM_NENS4_14SM90_TMA_STOREES1B_NS4_17SM90_U32x4_STSM_NENS4_39AutoVectorizingCopyWithAssumedAlignmentILi128EEEEEEvvEEEEvNT_6ParamsE,@function
        .size           _ZN7cutlass13device_kernelINS_4gemm6kernel13GemmUniversalIN4cute5tupleIJiiiiEEENS1_10collective13CollectiveMmaINS1_35MainloopSm100TmaUmmaWarpSpecializedILi17ELi2ELi4ENS5_IJNS4_1CILi2EEENSA_ILi1EEESC_EEEEENS5_IJNSA_ILi64EEENSA_ILi240EEENSA_ILi16EEEEEENS_6half_tENS5_IJlSC_lEEESJ_SK_NS4_8TiledMMAINS4_8MMA_AtomIJNS4_20SM100_MMA_F16BF16_SSISJ_SJ_fLi64ELi240ELNS4_4UMMA5MajorE0ELSP_0ELNSO_7ScaleInE0ELSQ_0EEEEEENS4_6LayoutINS5_IJSC_SC_SC_EEENS5_IJNSA_ILi0EEESV_SV_EEEEENS5_IJNS4_10UnderscoreESY_SY_EEEEENS4_13SM90_TMA_LOADENS4_14ComposedLayoutINS4_7SwizzleILi1ELi4ELi3EEENS4_18smem_ptr_flag_bitsILi16EEENST_INS5_IJNSA_ILi8EEESH_EEENS5_IJSH_SC_EEEEEEEvNS4_8identityENS4_23SM90_TMA_LOAD_MULTICASTES1B_vS1C_EENS_8epilogue10collective18CollectiveEpilogueINS1F_23Sm100TmaWarpSpecializedILi2ELi1ELi120ELb1ELb0EEEJSI_NS5_IJNST_ISF_SC_EENST_ISG_SC_EEEEESJ_SK_SJ_SK_NS1F_6fusion15FusionCallbacksIS1J_NS1N_17LinearCombinationISJ_fSJ_fLNS_15FloatRoundStyleE2EEESI_S1M_JEEENS4_5SM1004TMEM4LOAD26SM100_TMEM_LOAD_16dp256b2xES11_S1B_NS4_17SM75_U32x4_LDSM_NENS4_14SM90_TMA_STOREES1B_NS4_17SM90_U32x4_STSM_NENS4_39AutoVectorizingCopyWithAssumedAlignmentILi128EEEEEEvvEEEEvNT_6ParamsE,(.L_x_199 - _ZN7cutlass13device_kernelINS_4gemm6kernel13GemmUniversalIN4cute5tupleIJiiiiEEENS1_10collective13CollectiveMmaINS1_35MainloopSm100TmaUmmaWarpSpecializedILi17ELi2ELi4ENS5_IJNS4_1CILi2EEENSA_ILi1EEESC_EEEEENS5_IJNSA_ILi64EEENSA_ILi240EEENSA_ILi16EEEEEENS_6half_tENS5_IJlSC_lEEESJ_SK_NS4_8TiledMMAINS4_8MMA_AtomIJNS4_20SM100_MMA_F16BF16_SSISJ_SJ_fLi64ELi240ELNS4_4UMMA5MajorE0ELSP_0ELNSO_7ScaleInE0ELSQ_0EEEEEENS4_6LayoutINS5_IJSC_SC_SC_EEENS5_IJNSA_ILi0EEESV_SV_EEEEENS5_IJNS4_10UnderscoreESY_SY_EEEEENS4_13SM90_TMA_LOADENS4_14ComposedLayoutINS4_7SwizzleILi1ELi4ELi3EEENS4_18smem_ptr_flag_bitsILi16EEENST_INS5_IJNSA_ILi8EEESH_EEENS5_IJSH_SC_EEEEEEEvNS4_8identityENS4_23SM90_TMA_LOAD_MULTICASTES1B_vS1C_EENS_8epilogue10collective18CollectiveEpilogueINS1F_23Sm100TmaWarpSpecializedILi2ELi1ELi120ELb1ELb0EEEJSI_NS5_IJNST_ISF_SC_EENST_ISG_SC_EEEEESJ_SK_SJ_SK_NS1F_6fusion15FusionCallbacksIS1J_NS1N_17LinearCombinationISJ_fSJ_fLNS_15FloatRoundStyleE2EEESI_S1M_JEEENS4_5SM1004TMEM4LOAD26SM100_TMEM_LOAD_16dp256b2xES11_S1B_NS4_17SM75_U32x4_LDSM_NENS4_14SM90_TMA_STOREES1B_NS4_17SM90_U32x4_STSM_NENS4_39AutoVectorizingCopyWithAssumedAlignmentILi128EEEEEEvvEEEEvNT_6ParamsE)
        .other          _ZN7cutlass13device_kernelINS_4gemm6kernel13GemmUniversalIN4cute5tupleIJiiiiEEENS1_10collective13CollectiveMmaINS1_35MainloopSm100TmaUmmaWarpSpecializedILi17ELi2ELi4ENS5_IJNS4_1CILi2EEENSA_ILi1EEESC_EEEEENS5_IJNSA_ILi64EEENSA_ILi240EEENSA_ILi16EEEEEENS_6half_tENS5_IJlSC_lEEESJ_SK_NS4_8TiledMMAINS4_8MMA_AtomIJNS4_20SM100_MMA_F16BF16_SSISJ_SJ_fLi64ELi240ELNS4_4UMMA5MajorE0ELSP_0ELNSO_7ScaleInE0ELSQ_0EEEEEENS4_6LayoutINS5_IJSC_SC_SC_EEENS5_IJNSA_ILi0EEESV_SV_EEEEENS5_IJNS4_10UnderscoreESY_SY_EEEEENS4_13SM90_TMA_LOADENS4_14ComposedLayoutINS4_7SwizzleILi1ELi4ELi3EEENS4_18smem_ptr_flag_bitsILi16EEENST_INS5_IJNSA_ILi8EEESH_EEENS5_IJSH_SC_EEEEEEEvNS4_8identityENS4_23SM90_TMA_LOAD_MULTICASTES1B_vS1C_EENS_8epilogue10collective18CollectiveEpilogueINS1F_23Sm100TmaWarpSpecializedILi2ELi1ELi120ELb1ELb0EEEJSI_NS5_IJNST_ISF_SC_EENST_ISG_SC_EEEEESJ_SK_SJ_SK_NS1F_6fusion15FusionCallbacksIS1J_NS1N_17LinearCombinationISJ_fSJ_fLNS_15FloatRoundStyleE2EEESI_S1M_JEEENS4_5SM1004TMEM4LOAD26SM100_TMEM_LOAD_16dp256b2xES11_S1B_NS4_17SM75_U32x4_LDSM_NENS4_14SM90_TMA_STOREES1B_NS4_17SM90_U32x4_STSM_NENS4_39AutoVectorizingCopyWithAssumedAlignmentILi128EEEEEEvvEEEEvNT_6ParamsE,@"STO_CUDA_ENTRY STV_DEFAULT"
_ZN7cutlass13device_kernelINS_4gemm6kernel13GemmUniversalIN4cute5tupleIJiiiiEEENS1_10collective13CollectiveMmaINS1_35MainloopSm100TmaUmmaWarpSpecializedILi17ELi2ELi4ENS5_IJNS4_1CILi2EEENSA_ILi1EEESC_EEEEENS5_IJNSA_ILi64EEENSA_ILi240EEENSA_ILi16EEEEEENS_6half_tENS5_IJlSC_lEEESJ_SK_NS4_8TiledMMAINS4_8MMA_AtomIJNS4_20SM100_MMA_F16BF16_SSISJ_SJ_fLi64ELi240ELNS4_4UMMA5MajorE0ELSP_0ELNSO_7ScaleInE0ELSQ_0EEEEEENS4_6LayoutINS5_IJSC_SC_SC_EEENS5_IJNSA_ILi0EEESV_SV_EEEEENS5_IJNS4_10UnderscoreESY_SY_EEEEENS4_13SM90_TMA_LOADENS4_14ComposedLayoutINS4_7SwizzleILi1ELi4ELi3EEENS4_18smem_ptr_flag_bitsILi16EEENST_INS5_IJNSA_ILi8EEESH_EEENS5_IJSH_SC_EEEEEEEvNS4_8identityENS4_23SM90_TMA_LOAD_MULTICASTES1B_vS1C_EENS_8epilogue10collective18CollectiveEpilogueINS1F_23Sm100TmaWarpSpecializedILi2ELi1ELi120ELb1ELb0EEEJSI_NS5_IJNST_ISF_SC_EENST_ISG_SC_EEEEESJ_SK_SJ_SK_NS1F_6fusion15FusionCallbacksIS1J_NS1N_17LinearCombinationISJ_fSJ_fLNS_15FloatRoundStyleE2EEESI_S1M_JEEENS4_5SM1004TMEM4LOAD26SM100_TMEM_LOAD_16dp256b2xES11_S1B_NS4_17SM75_U32x4_LDSM_NENS4_14SM90_TMA_STOREES1B_NS4_17SM90_U32x4_STSM_NENS4_39AutoVectorizingCopyWithAssumedAlignmentILi128EEEEEEvvEEEEvNT_6ParamsE:
[----:B------:R-:W1:Y:S01]  /*0000*/  LDC R1, c[0x0][0x37c] ;  /* 0x0000df00ff017b82 */ /* 0x000e620000000800 */
[----:B------:R-:W2:Y:S01]  /*0010*/  S2R R6, SR_TID.X ;  /* 0x0000000000067919 */ /* 0x000ea20000002100 */
[----:B------:R-:W3:Y:S01]  /*0020*/  LDCU.64 UR6, c[0x0][0x890] ;  /* 0x00011200ff0677ac */ /* 0x000ee20008000a00 */
[----:B-1----:R-:W-:Y:S01]  /*0030*/  VIADD R1, R1, 0xffffffe8 ;  /* 0xffffffe801017836 */ /* 0x002fe20000000000 */
[----:B------:R-:W-:Y:S02]  /*0040*/  PRMT R244, RZ, 0x7610, R244 ;  /* 0x00007610fff47816 */ /* 0x000fe400000000f4 */
[----:B------:R-:W-:Y:S01]  /*0050*/  ELECT P3, URZ, PT ;  /* 0x0000000000ff782f */ /* 0x000fe20003860000 */
[----:B------:R-:W1:Y:S01]  /*0060*/  LDCU.64 UR52, c[0x0][0x358] ;  /* 0x00006b00ff3477ac */ /* 0x000e620008000a00 */
[----:B---3--:R-:W-:-:S04]  /*0070*/  UISETP.NE.U32.AND UP0, UPT, UR6, URZ, UPT ;  /* 0x000000ff0600728c */ /* 0x008fc8000bf05070 */
[----:B------:R-:W-:Y:S01]  /*0080*/  UISETP.NE.AND.EX UP0, UPT, UR7, URZ, UPT, UP0 ;  /* 0x000000ff0700728c */ /* 0x000fe2000bf05300 */
[----:B--2---:R-:W-:-:S05]  /*0090*/  SHF.R.U32.HI R3, RZ, 0x5, R6 ;  /* 0x00000005ff037819 */ /* 0x004fca0000011606 */
[----:B------:R-:W2:Y:S02]  /*00a0*/  SHFL.IDX PT, R0, R3, RZ, 0x1f ;  /* 0x00001fff03007589 */ /* 0x000ea400000e0000 */
[----:B--2---:R-:W-:Y:S01]  /*00b0*/  R2UR UR5, R0 ;  /* 0x00000000000572ca */ /* 0x004fe200000e0000 */
[----:B-1----:R-:W-:-:S14]  /*00c0*/  BRA.U UP0, `(.L_x_0) ;  /* 0x00000001002c7547 */ /* 0x002fdc000b800000 */
[----:B------:R-:W1:Y:S02]  /*00d0*/  LDCU.64 UR8, c[0x0][0x888] ;  /* 0x00011100ff0877ac */ /* 0x000e640008000a00 */
[----:B-1----:R-:W-:-:S04]  /*00e0*/  UISETP.NE.U32.AND UP0, UPT, UR8, URZ, UPT ;  /* 0x000000ff0800728c */ /* 0x002fc8000bf05070 */
[----:B------:R-:W-:-:S09]  /*00f0*/  UISETP.NE.AND.EX UP0, UPT, UR9, URZ, UPT, UP0 ;  /* 0x000000ff0900728c */ /* 0x000fd2000bf05300 */
[----:B------:R-:W-:Y:S05]  /*0100*/  BRA.U !UP0, `(.L_x_1) ;  /* 0x0000000108107547 */ /* 0x000fea000b800000 */
[----:B------:R-:W1:Y:S02]  /*0110*/  LDC.64 R4, c[0x0][0x888] ;  /* 0x00022200ff047b82 */ /* 0x000e640000000a00 */
[----:B-1----:R1:W5:Y:S01]  /*0120*/  LDG.E R137, desc[UR52][R4.64] ;  /* 0x0000003404897981 */ /* 0x002362000c1e1900 */
[----:B------:R-:W-:Y:S01]  /*0130*/  HFMA2 R244, -RZ, RZ, 0, 5.9604644775390625e-08 ;  /* 0x00000001fff47431 */ /* 0x000fe200000001ff */
[----:B------:R-:W-:Y:S05]  /*0140*/  BRA `(.L_x_0) ;  /* 0x00000000000c7947 */ /* 0x000fea0003800000 */
.L_x_1:
[----:B------:R-:W1:Y:S01]  /*0150*/  LDCU UR4, c[0x0][0x880] ;  /* 0x00011000ff0477ac */ /* 0x000e620008000800 */
[----:B------:R-:W-:Y:S01]  /*0160*/  HFMA2 R244, -RZ, RZ, 0, 5.9604644775390625e-08 ;  /* 0x00000001fff47431 */ /* 0x000fe200000001ff */
[----:B-1----:R-:W-:Y:S02]  /*0170*/  MOV R137, UR4 ;  /* 0x0000000400897c02 */ /* 0x002fe40008000f00 */
.L_x_0:
[----:B------:R-:W2:Y:S02]  /*0180*/  LDCU.64 UR8, c[0x0][0x8b0] ;  /* 0x00011600ff0877ac */ /* 0x000ea40008000a00 */
[----:B--2---:R-:W-:-:S04]  /*0190*/  UISETP.NE.U32.AND UP0, UPT, UR8, URZ, UPT ;  /* 0x000000ff0800728c */ /* 0x004fc8000bf05070 */
[----:B------:R-:W-:-:S09]  /*01a0*/  UISETP.NE.AND.EX UP0, UPT, UR9, URZ, UPT, UP0 ;  /* 0x000000ff0900728c */ /* 0x000fd2000bf05300 */
[----:B------:R-:W-:Y:S05]  /*01b0*/  BRA.U UP0, `(.L_x_2) ;  /* 0x0000000100247547 */ /* 0x000fea000b800000 */
[----:B------:R-:W2:Y:S02]  /*01c0*/  LDCU.64 UR8, c[0x0][0x8a8] ;  /* 0x00011500ff0877ac */ /* 0x000ea40008000a00 */
[----:B--2---:R-:W-:-:S04]  /*01d0*/  UISETP.NE.U32.AND UP0, UPT, UR8, URZ, UPT ;  /* 0x000000ff0800728c */ /* 0x004fc8000bf05070 */
[----:B------:R-:W-:-:S09]  /*01e0*/  UISETP.NE.AND.EX UP0, UPT, UR9, URZ, UPT, UP0 ;  /* 0x000000ff0900728c */ /* 0x000fd2000bf05300 */
[----:B------:R-:W-:Y:S05]  /*01f0*/  BRA.U !UP0, `(.L_x_3) ;  /* 0x00000001080c7547 */ /* 0x000fea000b800000 */
[----:B-1----:R-:W1:Y:S02]  /*0200*/  LDC.64 R4, c[0x0][0x8a8] ;  /* 0x00022a00ff047b82 */ /* 0x002e640000000a00 */
[----:B-1----:R2:W5:Y:S01]  /*0210*/  LDG.E R136, desc[UR52][R4.64] ;  /* 0x0000003404887981 */ /* 0x002562000c1e1900 */
[----:B------:R-:W-:Y:S05]  /*0220*/  BRA `(.L_x_2) ;  /* 0x0000000000087947 */ /* 0x000fea0003800000 */
.L_x_3:
[----:B------:R-:W2:Y:S02]  /*0230*/  LDCU UR4, c[0x0][0x8a0] ;  /* 0x00011400ff0477ac */ /* 0x000ea40008000800 */
[----:B--2---:R-:W-:Y:S02]  /*0240*/  MOV R136, UR4 ;  /* 0x0000000400887c02 */ /* 0x004fe40008000f00 */
.L_x_2:
[----:B------:R-:W-:Y:S01]  /*0250*/  IMAD.U32 R2, RZ, RZ, UR5 ;  /* 0x00000005ff027e24 */ /* 0x000fe2000f8e00ff */
[----:B------:R-:W-:Y:S04]  /*0260*/  BSSY.RECONVERGENT B0, `(.L_x_4) ;  /* 0x000000c000007945 */ /* 0x000fe80003800200 */
[C---:B------:R-:W-:Y:S02]  /*0270*/  ISETP.NE.OR P1, PT, R2.reuse, 0x1, !P3 ;  /* 0x000000010200780c */ /* 0x040fe40005f25670 */
[----:B------:R-:W-:-:S11]  /*0280*/  ISETP.NE.OR P0, PT, R2, 0x3, !P3 ;  /* 0x000000030200780c */ /* 0x000fd60005f05670 */
[----:B------:R-:W-:Y:S05]  /*0290*/  @P1 BRA `(.L_x_5) ;  /* 0x0000000000201947 */ /* 0x000fea0003800000 */
[----:B------:R-:W3:Y:S02]  /*02a0*/  LDCU.64 UR8, c[0x0][0x348] ;  /* 0x00006900ff0877ac */ /* 0x000ee40008000a00 */
[----:B---3--:R-:W-:Y:S02]  /*02b0*/  UIADD3 UR10, UP1, UPT, UR8, 0x80, URZ ;  /* 0x00000080080a7890 */ /* 0x008fe4000ff3e0ff */
[----:B------:R-:W-:Y:S02]  /*02c0*/  UIADD3 UR8, UP0, UPT, UR8, 0x180, URZ ;  /* 0x0000018008087890 */ /* 0x000fe4000ff1e0ff */
[----:B------:R-:W-:Y:S02]  /*02d0*/  UIADD3.X UR11, UPT, UPT, URZ, UR9, URZ, UP1, !UPT ;  /* 0x00000009ff0b7290 */ /* 0x000fe40008ffe4ff */
[----:B------:R-:W-:-:S07]  /*02e0*/  UIADD3.X UR9, UPT, UPT, URZ, UR9, URZ, UP0, !UPT ;  /* 0x00000009ff097290 */ /* 0x000fce00087fe4ff */
[----:B------:R3:W-:Y:S02]  /*02f0*/  UTMACCTL.PF [UR10] ;  /* 0x000000000a0079b9 */ /* 0x0007e40008040000 */
[----:B------:R3:W-:Y:S02]  /*0300*/  UTMACCTL.PF [UR8] ;  /* 0x00000000080079b9 */ /* 0x0007e40008040000 */
[----:B---3--:R-:W-:Y:S01]  /*0310*/  NOP ;  /* 0x0000000000007918 */ /* 0x008fe20000000000 */
.L_x_5:
[----:B------:R-:W-:Y:S05]  /*0320*/  BSYNC.RECONVERGENT B0 ;  /* 0x0000000000007941 */ /* 0x000fea0003800200 */
.L_x_4:
[----:B------:R-:W-:Y:S04]  /*0330*/  BSSY.RECONVERGENT B0, `(.L_x_6) ;  /* 0x000000a000007945 */ /* 0x000fe80003800200 */
        /* <DEDUP_REMOVED lines=9> */
.L_x_7:
[----:B------:R-:W-:Y:S05]  /*03d0*/  BSYNC.RECONVERGENT B0 ;  /* 0x0000000000007941 */ /* 0x000fea0003800200 */
.L_x_6:
[----:B------:R-:W3:Y:S01]  /*03e0*/  LDCU.64 UR8, c[0x0][0x888] ;  /* 0x00011100ff0877ac */ /* 0x000ee20008000a00 */
[----:B------:R-:W-:Y:S02]  /*03f0*/  UISETP.EQ.U32.AND UP1, UPT, UR6, URZ, UPT ;  /* 0x000000ff0600728c */ /* 0x000fe4000bf22070 */
[----:B------:R-:W-:Y:S02]  /*0400*/  UPLOP3.LUT UP3, UPT, UPT, UPT, UPT, 0x80, 0x8 ;  /* 0x000000000008789c */ /* 0x000fe40003f6f070 */
[----:B---3--:R-:W-:-:S04]  /*0410*/  UISETP.NE.U32.AND UP0, UPT, UR8, URZ, UPT ;  /* 0x000000ff0800728c */ /* 0x008fc8000bf05070 */
[----:B------:R-:W-:-:S04]  /*0420*/  UISETP.NE.AND.EX UP2, UPT, UR9, URZ, UPT, UP0 ;  /* 0x000000ff0900728c */ /* 0x000fc8000bf45300 */
[----:B------:R-:W-:-:S04]  /*0430*/  UISETP.EQ.OR.EX UP4, UPT, UR7, URZ, !UP2, UP1 ;  /* 0x000000ff0700728c */ /* 0x000fc8000d782710 */
[----:B------:R-:W-:-:S06]  /*0440*/  UP2UR UR4, UPR, URZ, 0x10 ;  /* 0x00000010ff047883 */ /* 0x000fcc0008000000 */
[----:B------:R-:W-:-:S05]  /*0450*/  MOV R0, UR4 ;  /* 0x0000000400007c02 */ /* 0x000fca0008000f00 */
[----:B------:R3:W-:Y:S01]  /*0460*/  STL [R1+0x10], R0 ;  /* 0x0000100001007387 */ /* 0x0007e20000100800 */
[----:B------:R-:W-:Y:S05]  /*0470*/  BRA.U !UP4, `(.L_x_8) ;  /* 0x000000010c207547 */ /* 0x000fea000b800000 */
[----:B------:R-:W-:Y:S01]  /*0480*/  UISETP.NE.U32.AND UP1, UPT, UR6, URZ, UPT ;  /* 0x000000ff0600728c */ /* 0x000fe2000bf25070 */
[----:B-----5:R-:W-:Y:S01]  /*0490*/  FSETP.NEU.AND P0, PT, R137, RZ, PT ;  /* 0x000000ff8900720b */ /* 0x020fe20003f0d000 */
[----:B------:R-:W-:Y:S02]  /*04a0*/  USEL UR4, URZ, 0xffffffff, UP2 ;  /* 0xffffffffff047887 */ /* 0x000fe40009000000 */
[----:B------:R-:W-:-:S10]  /*04b0*/  UISETP.NE.AND.EX UP1, UPT, UR7, URZ, UPT, UP1 ;  /* 0x000000ff0700728c */ /* 0x000fd4000bf25310 */
[----:B------:R-:W-:Y:S01]  /*04c0*/  VOTEU.ANY UP0, P0 ;  /* 0x0000000000ff7886 */ /* 0x000fe20000000100 */
[----:B------:R-:W-:-:S04]  /*04d0*/  @!UP1 USEL UR4, URZ, 0xffffffff, UP0 ;  /* 0xffffffffff049887 */ /* 0x000fc80008000000 */
[----:B------:R-:W-:-:S04]  /*04e0*/  ULOP3.LUT UR4, UR4, 0x1, URZ, 0xc0, !UPT ;  /* 0x0000000104047892 */ /* 0x000fc8000f8ec0ff */
[----:B------:R-:W-:-:S11]  /*04f0*/  UISETP.NE.U32.AND UP3, UPT, UR4, 0x1, UPT ;  /* 0x000000010400788c */ /* 0x000fd6000bf65070 */
.L_x_8:
[----:B---3--:R-:W3:Y:S02]  /*0500*/  SHFL.IDX PT, R0, R3, RZ, 0x1f ;  /* 0x00001fff03007589 */ /* 0x008ee400000e0000 */
[----:B---3--:R-:W-:-:S13]  /*0510*/  ISETP.NE.AND P0, PT, R0, RZ, PT ;  /* 0x000000ff0000720c */ /* 0x008fda0003f05270 */
[----:B------:R-:W-:Y:S05]  /*0520*/  @P0 BRA `(.L_x_9) ;  /* 0x0000000000cc0947 */ /* 0x000fea0003800000 */
[----:B------:R-:W-:Y:S01]  /*0530*/  ELECT P0, URZ, PT ;  /* 0x0000000000ff782f */ /* 0x000fe20003800000 */
[----:B------:R-:W-:-:S12]  /*0540*/  BSSY.RECONVERGENT B0, `(.L_x_9) ;  /* 0x0000031000007945 */ /* 0x000fd80003800200 */
[----:B------:R-:W-:Y:S05]  /*0550*/  @!P0 BRA `(.L_x_10) ;  /* 0x0000000000bc8947 */ /* 0x000fea0003800000 */
[----:B------:R-:W3:Y:S01]  /*0560*/  S2UR UR7, SR_CgaCtaId ;  /* 0x00000000000779c3 */ /* 0x000ee20000008800 */
[----:B------:R-:W-:Y:S01]  /*0570*/  UMOV UR8, 0x400 ;  /* 0x0000040000087882 */ /* 0x000fe20000000000 */
[----:B------:R-:W-:Y:S01]  /*0580*/  UMOV UR6, 0x1 ;  /* 0x0000000100067882 */ /* 0x000fe20000000000 */
[----:B------:R-:W-:Y:S02]  /*0590*/  UMOV UR4, 0x2 ;  /* 0x0000000200047882 */ /* 0x000fe40000000000 */
[----:B------:R-:W-:-:S04]  /*05a0*/  UIADD3 UR10, UPT, UPT, -UR4, 0x100000, URZ ;  /* 0x00100000040a7890 */ /* 0x000fc8000fffe1ff */
[----:B------:R-:W-:Y:S02]  /*05b0*/  USHF.L.U32 UR11, UR10, 0xb, URZ ;  /* 0x0000000b0a0b7899 */ /* 0x000fe400080006ff */
[----:B------:R-:W-:Y:S02]  /*05c0*/  USHF.L.U32 UR10, UR10, 0x1, URZ ;  /* 0x000000010a0a7899 */ /* 0x000fe400080006ff */
[----:B---3--:R-:W-:Y:S02]  /*05d0*/  ULEA UR7, UR7, UR8, 0x18 ;  /* 0x0000000807077291 */ /* 0x008fe4000f8ec0ff */
[----:B------:R-:W-:-:S04]  /*05e0*/  UIADD3 UR8, UPT, UPT, -UR6, 0x100000, URZ ;  /* 0x0010000006087890 */ /* 0x000fc8000fffe1ff */
[----:B------:R-:W-:Y:S02]  /*05f0*/  USHF.L.U32 UR9, UR8, 0xb, URZ ;  /* 0x0000000b08097899 */ /* 0x000fe400080006ff */
[----:B------:R-:W-:Y:S01]  /*0600*/  USHF.L.U32 UR8, UR8, 0x1, URZ ;  /* 0x0000000108087899 */ /* 0x000fe200080006ff */
[----:B------:R-:W3:Y:S11]  /*0610*/  FENCE.VIEW.ASYNC.S ;  /* 0x00000000000073c6 */ /* 0x000ef60000000000 */
[----:B---3--:R3:W4:Y:S01]  /*0620*/  SYNCS.EXCH.64 URZ, [UR7], UR8 ;  /* 0x0000000807ff75b2 */ /* 0x0087220008000100 */
[----:B------:R3:W1:Y:S01]  /*0630*/  SYNCS.EXCH.64 URZ, [UR7+0x88], UR10 ;  /* 0x0000880a07ff75b2 */ /* 0x0006620008000100 */
        /* <DEDUP_REMOVED lines=31> */
[----:B------:R3:W1:Y:S02]  /*0830*/  SYNCS.EXCH.64 URZ, [UR7+0x108], UR10 ;  /* 0x0001080a07ff75b2 */ /* 0x0006640008000100 */
[----:B---34-:R-:W-:Y:S01]  /*0840*/  NOP ;  /* 0x0000000000007918 */ /* 0x018fe20000000000 */
.L_x_10:
[----:B------:R-:W-:Y:S05]  /*0850*/  BSYNC.RECONVERGENT B0 ;  /* 0x0000000000007941 */ /* 0x000fea0003800200 */
.L_x_9:
[----:B------:R-:W3:Y:S01]  /*0860*/  SHFL.IDX PT, R0, R3, RZ, 0x1f ;  /* 0x00001fff03007589 */ /* 0x000ee200000e0000 */
[----:B------:R-:W-:Y:S01]  /*0870*/  NOP ;  /* 0x0000000000007918 */ /* 0x000fe20000000000 */
[----:B---3--:R-:W-:-:S13]  /*0880*/  ISETP.NE.AND P0, PT, R0, 0x1, PT ;  /* 0x000000010000780c */ /* 0x008fda0003f05270 */
[----:B------:R-:W-:Y:S05]  /*0890*/  @P0 BRA `(.L_x_11) ;  /* 0x0000000000480947 */ /* 0x000fea0003800000 */
[----:B------:R-:W3:Y:S01]  /*08a0*/  S2UR UR7, SR_CgaCtaId ;  /* 0x00000000000779c3 */ /* 0x000ee20000008800 */
[----:B------:R-:W-:Y:S01]  /*08b0*/  UMOV UR8, 0x400 ;  /* 0x0000040000087882 */ /* 0x000fe20000000000 */
[----:B------:R-:W-:Y:S01]  /*08c0*/  UMOV UR6, 0x20 ;  /* 0x0000002000067882 */ /* 0x000fe20000000000 */
[----:B------:R-:W-:Y:S01]  /*08d0*/  UMOV UR4, 0x80 ;  /* 0x0000008000047882 */ /* 0x000fe20000000000 */
[----:B------:R-:W-:Y:S01]  /*08e0*/  ELECT P0, URZ, PT ;  /* 0x0000000000ff782f */ /* 0x000fe20003800000 */
        /* <DEDUP_REMOVED lines=8> */
[----:B---3--:R3:W4:Y:S01]  /*0970*/  SYNCS.EXCH.64 URZ, [UR7+0x110], UR8 ;  /* 0x0001100807ff75b2 */ /* 0x0087220008000100 */
[----:B------:R3:W1:Y:S01]  /*0980*/  SYNCS.EXCH.64 URZ, [UR7+0x120], UR10 ;  /* 0x0001200a07ff75b2 */ /* 0x0006620008000100 */
[----:B------:R3:W1:Y:S01]  /*0990*/  SYNCS.EXCH.64 URZ, [UR7+0x118], UR8 ;  /* 0x0001180807ff75b2 */ /* 0x0006620008000100 */
[----:B------:R3:W1:Y:S01]  /*09a0*/  SYNCS.EXCH.64 URZ, [UR7+0x128], UR10 ;  /* 0x0001280a07ff75b2 */ /* 0x0006620008000100 */
[----:B------:R-:W-:Y:S01]  /*09b0*/  NOP ;  /* 0x0000000000007918 */ /* 0x000fe20000000000 */
.L_x_11:
[----:B------:R-:W2:Y:S01]  /*09c0*/  SHFL.IDX PT, R0, R3, RZ, 0x1f ;  /* 0x00001fff03007589 */ /* 0x000ea200000e0000 */
[----:B------:R-:W-:Y:S01]  /*09d0*/  NOP ;  /* 0x0000000000007918 */ /* 0x000fe20000000000 */
[----:B--2---:R-:W-:-:S13]  /*09e0*/  ISETP.NE.AND P0, PT, R0, 0x3, PT ;  /* 0x000000030000780c */ /* 0x004fda0003f05270 */
[----:B------:R-:W-:Y:S05]  /*09f0*/  @P0 BRA `(.L_x_12) ;  /* 0x0000000000300947 */ /* 0x000fea0003800000 */
[----:B------:R-:W2:Y:S01]  /*0a00*/  S2UR UR6, SR_CgaCtaId ;  /* 0x00000000000679c3 */ /* 0x000ea20000008800 */
[----:B---3--:R-:W-:Y:S01]  /*0a10*/  UMOV UR7, 0x400 ;  /* 0x0000040000077882 */ /* 0x008fe20000000000 */
[----:B------:R-:W-:Y:S01]  /*0a20*/  UMOV UR4, 0x20 ;  /* 0x0000002000047882 */ /* 0x000fe20000000000 */
[----:B------:R-:W-:Y:S01]  /*0a30*/  ELECT P0, URZ, PT ;  /* 0x0000000000ff782f */ /* 0x000fe20003800000 */
[----:B------:R-:W-:-:S04]  /*0a40*/  UIADD3 UR8, UPT, UPT, -UR4, 0x100000, URZ ;  /* 0x0010000004087890 */ /* 0x000fc8000fffe1ff */
[----:B------:R-:W-:Y:S02]  /*0a50*/  USHF.L.U32 UR9, UR8, 0xb, URZ ;  /* 0x0000000b08097899 */ /* 0x000fe400080006ff */
[----:B------:R-:W-:Y:S02]  /*0a60*/  USHF.L.U32 UR8, UR8, 0x1, URZ ;  /* 0x0000000108087899 */ /* 0x000fe400080006ff */
[----:B--2---:R-:W-:Y:S01]  /*0a70*/  ULEA UR6, UR6, UR7, 0x18 ;  /* 0x0000000706067291 */ /* 0x004fe2000f8ec0ff */
[----:B------:R-:W2:Y:S11]  /*0a80*/  FENCE.VIEW.ASYNC.S ;  /* 0x00000000000073c6 */ /* 0x000eb60000000000 */
[----:B--2---:R2:W3:Y:S01]  /*0a90*/  SYNCS.EXCH.64 URZ, [UR6+0x130], UR8 ;  /* 0x0001300806ff75b2 */ /* 0x0044e20008000100 */
[----:B------:R2:W1:Y:S01]  /*0aa0*/  SYNCS.EXCH.64 URZ, [UR6+0x138], UR8 ;  /* 0x0001380806ff75b2 */ /* 0x0004620008000100 */
[----:B------:R-:W-:Y:S01]  /*0ab0*/  NOP ;  /* 0x0000000000007918 */ /* 0x000fe20000000000 */
.L_x_12:
[----:B------:R-:W4:Y:S01]  /*0ac0*/  SHFL.IDX PT, R0, R3, RZ, 0x1f ;  /* 0x00001fff03007589 */ /* 0x000f2200000e0000 */
[----:B------:R-:W-:Y:S01]  /*0ad0*/  NOP ;  /* 0x0000000000007918 */ /* 0x000fe20000000000 */
[----:B----4-:R-:W-:-:S13]  /*0ae0*/  ISETP.NE.AND P0, PT, R0, 0x4, PT ;  /* 0x000000040000780c */ /* 0x010fda0003f05270 */
[----:B------:R-:W-:Y:S05]  /*0af0*/  @P0 BRA `(.L_x_13) ;  /* 0x00000000004c0947 */ /* 0x000fea0003800000 */
[----:B--2---:R-:W2:Y:S01]  /*0b00*/  S2UR UR6, SR_CgaCtaId ;  /* 0x00000000000679c3 */ /* 0x004ea20000008800 */
[----:B---3--:R-:W-:Y:S01]  /*0b10*/  UMOV UR8, 0x1e0 ;  /* 0x000001e000087882 */ /* 0x008fe20000000000 */
[----:B------:R-:W-:Y:S01]  /*0b20*/  UMOV UR7, 0x400 ;  /* 0x0000040000077882 */ /* 0x000fe20000000000 */
[----:B------:R-:W-:Y:S01]  /*0b30*/  USEL UR8, UR8, 0x1a0, UP3 ;  /* 0x000001a008087887 */ /* 0x000fe20009800000 */
[----:B------:R-:W-:Y:S01]  /*0b40*/  UMOV UR4, 0x1 ;  /* 0x0000000100047882 */ /* 0x000fe20000000000 */
[----:B------:R-:W-:Y:S01]  /*0b50*/  ELECT P0, URZ, PT ;  /* 0x0000000000ff782f */ /* 0x000fe20003800000 */
[----:B------:R-:W-:-:S04]  /*0b60*/  UIADD3 UR10, UPT, UPT, -UR4, 0x100000, URZ ;  /* 0x00100000040a7890 */ /* 0x000fc8000fffe1ff */
[----:B------:R-:W-:Y:S02]  /*0b70*/  USHF.L.U32 UR11, UR10, 0xb, URZ ;  /* 0x0000000b0a0b7899 */ /* 0x000fe400080006ff */
[----:B------:R-:W-:Y:S02]  /*0b80*/  USHF.L.U32 UR10, UR10, 0x1, URZ ;  /* 0x000000010a0a7899 */ /* 0x000fe400080006ff */
[----:B------:R-:W-:-:S04]  /*0b90*/  UIADD3 UR8, UPT, UPT, -UR8, 0x100000, URZ ;  /* 0x0010000008087890 */ /* 0x000fc8000fffe1ff */
[----:B------:R-:W-:Y:S02]  /*0ba0*/  USHF.L.U32 UR9, UR8, 0xb, URZ ;  /* 0x0000000b08097899 */ /* 0x000fe400080006ff */
[----:B------:R-:W-:Y:S02]  /*0bb0*/  USHF.L.U32 UR8, UR8, 0x1, URZ ;  /* 0x0000000108087899 */ /* 0x000fe400080006ff */
[----:B--2---:R-:W-:Y:S01]  /*0bc0*/  ULEA UR6, UR6, UR7, 0x18 ;  /* 0x0000000706067291 */ /* 0x004fe2000f8ec0ff */
[----:B------:R-:W2:Y:S11]  /*0bd0*/  FENCE.VIEW.ASYNC.S ;  /* 0x00000000000073c6 */ /* 0x000eb60000000000 */
[----:B--2---:R4:W2:Y:S01]  /*0be0*/  SYNCS.EXCH.64 URZ, [UR6+0x140], UR10 ;  /* 0x0001400a06ff75b2 */ /* 0x0048a20008000100 */
[----:B------:R4:W3:Y:S01]  /*0bf0*/  SYNCS.EXCH.64 URZ, [UR6+0x150], UR8 ;  /* 0x0001500806ff75b2 */ /* 0x0008e20008000100 */
[----:B------:R4:W1:Y:S01]  /*0c00*/  SYNCS.EXCH.64 URZ, [UR6+0x148], UR10 ;  /* 0x0001480a06ff75b2 */ /* 0x0008620008000100 */
[----:B------:R4:W1:Y:S02]  /*0c10*/  SYNCS.EXCH.64 URZ, [UR6+0x158], UR8 ;  /* 0x0001580806ff75b2 */ /* 0x0008640008000100 */
[----:B----4-:R-:W-:Y:S01]  /*0c20*/  NOP ;  /* 0x0000000000007918 */ /* 0x010fe20000000000 */
.L_x_13:
[----:B------:R-:W4:Y:S01]  /*0c30*/  SHFL.IDX PT, R0, R3, RZ, 0x1f ;  /* 0x00001fff03007589 */ /* 0x000f2200000e0000 */
[----:B------:R-:W-:Y:S01]  /*0c40*/  NOP ;  /* 0x0000000000007918 */ /* 0x000fe20000000000 */
[----:B----4-:R-:W-:-:S13]  /*0c50*/  ISETP.NE.AND P0, PT, R0, 0x5, PT ;  /* 0x000000050000780c */ /* 0x010fda0003f05270 */
[----:B------:R-:W-:Y:S05]  /*0c60*/  @P0 BRA `(.L_x_14) ;  /* 0x0000000000580947 */ /* 0x000fea0003800000 */
[----:B---3--:R-:W3:Y:S01]  /*0c70*/  S2UR UR7, SR_CgaCtaId ;  /* 0x00000000000779c3 */ /* 0x008ee20000008800 */
[----:B--2---:R-:W-:Y:S01]  /*0c80*/  UMOV UR8, 0x400 ;  /* 0x0000040000087882 */ /* 0x004fe20000000000 */
        /* <DEDUP_REMOVED lines=10> */
[----:B------:R-:W2:Y:S11]  /*0d30*/  FENCE.VIEW.ASYNC.S ;  /* 0x00000000000073c6 */ /* 0x000eb60000000000 */
[----:B--2---:R4:W2:Y:S01]  /*0d40*/  SYNCS.EXCH.64 URZ, [UR7+0x160], UR8 ;  /* 0x0001600807ff75b2 */ /* 0x0048a20008000100 */
[----:B------:R4:W3:Y:S01]  /*0d50*/  SYNCS.EXCH.64 URZ, [UR7+0x180], UR10 ;  /* 0x0001800a07ff75b2 */ /* 0x0008e20008000100 */
[----:B------:R4:W1:Y:S01]  /*0d60*/  SYNCS.EXCH.64 URZ, [UR7+0x168], UR8 ;  /* 0x0001680807ff75b2 */ /* 0x0008620008000100 */
[----:B------:R4:W1:Y:S01]  /*0d70*/  SYNCS.EXCH.64 URZ, [UR7+0x188], UR10 ;  /* 0x0001880a07ff75b2 */ /* 0x0008620008000100 */
[----:B------:R4:W1:Y:S01]  /*0d80*/  SYNCS.EXCH.64 URZ, [UR7+0x170], UR8 ;  /* 0x0001700807ff75b2 */ /* 0x0008620008000100 */
[----:B------:R4:W1:Y:S01]  /*0d90*/  SYNCS.EXCH.64 URZ, [UR7+0x190], UR10 ;  /* 0x0001900a07ff75b2 */ /* 0x0008620008000100 */
[----:B------:R4:W1:Y:S01]  /*0da0*/  SYNCS.EXCH.64 URZ, [UR7+0x178], UR8 ;  /* 0x0001780807ff75b2 */ /* 0x0008620008000100 */
[----:B------:R4:W1:Y:S02]  /*0db0*/  SYNCS.EXCH.64 URZ, [UR7+0x198], UR10 ;  /* 0x0001980a07ff75b2 */ /* 0x0008640008000100 */
[----:B----4-:R-:W-:Y:S01]  /*0dc0*/  NOP ;  /* 0x0000000000007918 */ /* 0x010fe20000000000 */
.L_x_14:
[----:B------:R-:W4:Y:S01]  /*0dd0*/  SHFL.IDX PT, R0, R3, RZ, 0x1f ;  /* 0x00001fff03007589 */ /* 0x000f2200000e0000 */
[----:B---3--:R-:W3:Y:S01]  /*0de0*/  S2UR UR7, SR_CgaCtaId ;  /* 0x00000000000779c3 */ /* 0x008ee20000008800 */
[----:B------:R-:W-:Y:S01]  /*0df0*/  NOP ;  /* 0x0000000000007918 */ /* 0x000fe20000000000 */
[----:B----4-:R-:W-:-:S13]  /*0e00*/  ISETP.NE.AND P0, PT, R0, 0x3, PT ;  /* 0x000000030000780c */ /* 0x010fda0003f05270 */
[----:B---3--:R-:W-:Y:S05]  /*0e10*/  @P0 BRA `(.L_x_15) ;  /* 0x0000000000340947 */ /* 0x008fea0003800000 */
[----:B--2---:R-:W-:Y:S01]  /*0e20*/  UMOV UR6, 0x400 ;  /* 0x0000040000067882 */ /* 0x004fe20000000000 */
[----:B------:R-:W-:Y:S01]  /*0e30*/  UMOV UR4, 0x20 ;  /* 0x0000002000047882 */ /* 0x000fe20000000000 */
[----:B------:R-:W-:Y:S02]  /*0e40*/  ULEA UR6, UR7, UR6, 0x18 ;  /* 0x0000000607067291 */ /* 0x000fe4000f8ec0ff */
[----:B------:R-:W-:-:S04]  /*0e50*/  UIADD3 UR8, UPT, UPT, -UR4, 0x100000, URZ ;  /* 0x0010000004087890 */ /* 0x000fc8000fffe1ff */
[----:B------:R-:W-:Y:S02]  /*0e60*/  USHF.L.U32 UR9, UR8, 0xb, URZ ;  /* 0x0000000b08097899 */ /* 0x000fe400080006ff */
[----:B------:R-:W-:Y:S01]  /*0e70*/  USHF.L.U32 UR8, UR8, 0x1, URZ ;  /* 0x0000000108087899 */ /* 0x000fe200080006ff */
[----:B------:R-:W-:Y:S01]  /*0e80*/  ELECT P0, URZ, PT ;  /* 0x0000000000ff782f */ /* 0x000fe20003800000 */
[----:B------:R-:W2:Y:S10]  /*0e90*/  FENCE.VIEW.ASYNC.S ;  /* 0x00000000000073c6 */ /* 0x000eb40000000000 */
[----:B--2---:R3:W4:Y:S01]  /*0ea0*/  SYNCS.EXCH.64 URZ, [UR6+0x1a0], UR8 ;  /* 0x0001a00806ff75b2 */ /* 0x0047220008000100 */
[----:B------:R3:W2:Y:S01]  /*0eb0*/  SYNCS.EXCH.64 URZ, [UR6+0x1b0], UR8 ;  /* 0x0001b00806ff75b2 */ /* 0x0006a20008000100 */
[----:B------:R3:W1:Y:S01]  /*0ec0*/  SYNCS.EXCH.64 URZ, [UR6+0x1a8], UR8 ;  /* 0x0001a80806ff75b2 */ /* 0x0006620008000100 */
[----:B------:R3:W1:Y:S02]  /*0ed0*/  SYNCS.EXCH.64 URZ, [UR6+0x1b8], UR8 ;  /* 0x0001b80806ff75b2 */ /* 0x0006640008000100 */
[----:B---3--:R-:W-:Y:S01]  /*0ee0*/  NOP ;  /* 0x0000000000007918 */ /* 0x008fe20000000000 */
.L_x_15:
[----:B--2---:R-:W2:Y:S01]  /*0ef0*/  LDCU UR6, c[0x0][0x36c] ;  /* 0x00006d80ff0677ac */ /* 0x004ea20008000800 */
[----:B------:R-:W-:Y:S01]  /*0f00*/  ISETP.NE.OR P3, PT, R2, 0x2, !P3 ;  /* 0x000000020200780c */ /* 0x000fe20005f65670 */
[----:B------:R-:W-:Y:S01]  /*0f10*/  NOP ;  /* 0x0000000000007918 */ /* 0x000fe20000000000 */
[----:B------:R-:W-:Y:S01]  /*0f20*/  LOP3.LUT R14, R6, 0x1f, RZ, 0xc0, !PT ;  /* 0x0000001f060e7812 */ /* 0x000fe200078ec0ff */
[----:B------:R-:W-:Y:S02]  /*0f30*/  UISETP.NE.AND UP4, UPT, UR5, 0x2, UPT ;  /* 0x000000020500788c */ /* 0x000fe4000bf85270 */
[----:B------:R-:W-:Y:S02]  /*0f40*/  UISETP.NE.AND UP5, UPT, UR5, URZ, UPT ;  /* 0x000000ff0500728c */ /* 0x000fe4000bfa5270 */
[----:B--2---:R-:W-:-:S09]  /*0f50*/  UISETP.EQ.U32.AND UP0, UPT, UR6, 0x1, UPT ;  /* 0x000000010600788c */ /* 0x004fd2000bf02070 */
[----:B------:R-:W-:Y:S05]  /*0f60*/  BRA.U !UP0, `(.L_x_16) ;  /* 0x0000000108087547 */ /* 0x000fea000b800000 */
[----:B-1--4-:R-:W-:Y:S01]  /*0f70*/  UCGABAR_ARV ;  /* 0x00000000000079c7 */ /* 0x012fe20008000000 */
[----:B------:R-:W-:Y:S05]  /*0f80*/  BRA `(.L_x_17) ;  /* 0x0000000000047947 */ /* 0x000fea0003800000 */
.L_x_16:
[----:B-1--4-:R-:W-:Y:S01]  /*0f90*/  NOP ;  /* 0x0000000000007918 */ /* 0x012fe20000000000 */
.L_x_17:
[----:B------:R-:W1:Y:S01]  /*0fa0*/  S2UR UR11, SR_CTAID.X ;  /* 0x00000000000b79c3 */ /* 0x000e620000002500 */
[----:B------:R-:W-:-:S05]  /*0fb0*/  CS2R.32 R3, SR_CgaSize ;  /* 0x0000000000037805 */ /* 0x000fca0000008a00 */
[----:B------:R-:W-:-:S05]  /*0fc0*/  IMAD R3, R3, -0xa0, RZ ;  /* 0xffffff6003037824 */ /* 0x000fca00078e02ff */
[----:B------:R-:W-:-:S14]  /*0fd0*/  R2UR UR8, R3 ;  /* 0x00000000030872ca */ /* 0x000fdc00000e0000 */
[----:B------:R-:W2:Y:S01]  /*0fe0*/  LDCU UR8, c[0x0][UR8+0x2b0] ;  /* 0x00005600080877ac */ /* 0x000ea20008000800 */
[----:B------:R-:W-:Y:S02]  /*0ff0*/  PRMT R4, RZ, 0x7610, R4 ;  /* 0x00007610ff047816 */ /* 0x000fe40000000004 */
[----:B------:R-:W-:-:S05]  /*1000*/  CS2R.32 R3, SR_CgaSize ;  /* 0x0000000000037805 */ /* 0x000fca0000008a00 */
[----:B------:R-:W-:-:S05]  /*1010*/  IMAD R3, R3, -0xa0, RZ ;  /* 0xffffff6003037824 */ /* 0x000fca00078e02ff */
[----:B------:R-:W-:-:S14]  /*1020*/  R2UR UR4, R3 ;  /* 0x00000000030472ca */ /* 0x000fdc00000e0000 */
[----:B------:R-:W3:Y:S01]  /*1030*/  LDCU UR4, c[0x0][UR4+0x2b4] ;  /* 0x00005680040477ac */ /* 0x000ee20008000800 */
[----:B------:R-:W4:Y:S01]  /*1040*/  S2UR UR9, SR_CTAID.Y ;  /* 0x00000000000979c3 */ /* 0x000f220000002600 */
[----:B------:R-:W-:-:S05]  /*1050*/  CS2R.32 R3, SR_CgaSize ;  /* 0x0000000000037805 */ /* 0x000fca0000008a00 */
[----:B------:R-:W-:-:S05]  /*1060*/  IMAD R3, R3, -0xa0, RZ ;  /* 0xffffff6003037824 */ /* 0x000fca00078e02ff */
[----:B------:R-:W-:-:S14]  /*1070*/  R2UR UR10, R3 ;  /* 0x00000000030a72ca */ /* 0x000fdc00000e0000 */
[----:B------:R-:W3:Y:S01]  /*1080*/  LDCU UR10, c[0x0][UR10+0x2a0] ;  /* 0x000054000a0a77ac */ /* 0x000ee20008000800 */
[----:B------:R-:W3:Y:S01]  /*1090*/  LDCU UR15, c[0x0][0xb24] ;  /* 0x00016480ff0f77ac */ /* 0x000ee20008000800 */
[----:B------:R-:W3:Y:S01]  /*10a0*/  S2UR UR36, SR_CTAID.Z ;  /* 0x00000000002479c3 */ /* 0x000ee20000002700 */
[----:B------:R-:W3:Y:S01]  /*10b0*/  LDCU UR13, c[0x0][0xb24] ;  /* 0x00016480ff0d77ac */ /* 0x000ee20008000800 */
[----:B------:R-:W3:Y:S01]  /*10c0*/  LDCU UR12, c[0x0][0xb30] ;  /* 0x00016600ff0c77ac */ /* 0x000ee20008000800 */
[----:B-1----:R-:W-:Y:S01]  /*10d0*/  I2FP.F32.U32 R0, UR11 ;  /* 0x0000000b00007c45 */ /* 0x002fe20008201000 */
[----:B------:R-:W-:-:S04]  /*10e0*/  UMOV UR55, UR11 ;  /* 0x0000000b00377c82 */ /* 0x000fc80008000000 */
[----:B--2---:R-:W-:Y:S01]  /*10f0*/  FMUL R0, R0, UR8 ;  /* 0x0000000800007c20 */ /* 0x004fe20008400000 */
[----:B------:R-:W-:-:S05]  /*1100*/  CS2R.32 R3, SR_CgaSize ;  /* 0x0000000000037805 */ /* 0x000fca0000008a00 */
[----:B------:R-:W-:-:S05]  /*1110*/  IMAD R3, R3, -0xa0, RZ ;  /* 0xffffff6003037824 */ /* 0x000fca00078e02ff */
[----:B------:R-:W-:-:S14]  /*1120*/  R2UR UR8, R3 ;  /* 0x00000000030872ca */ /* 0x000fdc00000e0000 */
[----:B------:R-:W1:Y:S01]  /*1130*/  LDCU UR8, c[0x0][UR8+0x2a4] ;  /* 0x00005480080877ac */ /* 0x000e620008000800 */
[----:B----4-:R-:W-:Y:S01]  /*1140*/  I2FP.F32.U32 R3, UR9 ;  /* 0x0000000900037c45 */ /* 0x010fe20008201000 */
[----:B------:R3:W2:Y:S01]  /*1150*/  F2I.U32.TRUNC.NTZ R2, R0 ;  /* 0x0000000000027305 */ /* 0x0006a2000020f000 */
[----:B------:R-:W-:-:S03]  /*1160*/  UMOV UR54, UR9 ;  /* 0x0000000900367c82 */ /* 0x000fc60008000000 */
[----:B---3--:R-:W-:Y:S01]  /*1170*/  FMUL R0, R3, UR4 ;  /* 0x0000000403007c20 */ /* 0x008fe20008400000 */
[----:B--2---:R-:W-:Y:S01]  /*1180*/  R2UR UR49, R2 ;  /* 0x00000000023172ca */ /* 0x004fe200000e0000 */
[----:B------:R-:W-:-:S04]  /*1190*/  ULOP3.LUT UR4, UR7, 0x1, URZ, 0xc0, !UPT ;  /* 0x0000000107047892 */ /* 0x000fc8000f8ec0ff */
[----:B------:R-:W2:Y:S01]  /*11a0*/  F2I.U32.TRUNC.NTZ R0, R0 ;  /* 0x0000000000007305 */ /* 0x000ea2000020f000 */
[----:B------:R-:W-:-:S04]  /*11b0*/  UISETP.NE.U32.AND UP6, UPT, UR4, 0x1, UPT ;  /* 0x000000010400788c */ /* 0x000fc8000bfc5070 */
[----:B------:R-:W-:-:S03]  /*11c0*/  USEL UR4, URZ, 0x780, UP6 ;  /* 0x00000780ff047887 */ /* 0x000fc6000b000000 */
[----:B------:R-:W-:-:S04]  /*11d0*/  UIADD3 UR49, UPT, UPT, -UR49, URZ, URZ ;  /* 0x000000ff31317290 */ /* 0x000fc8000fffe1ff */
[----:B------:R-:W-:Y:S01]  /*11e0*/  UIMAD UR49, UR10, UR49, UR11 ;  /* 0x000000310a3172a4 */ /* 0x000fe2000f8e020b */
[----:B--2---:R-:W-:-:S13]  /*11f0*/  R2UR UR48, R0 ;  /* 0x00000000003072ca */ /* 0x004fda00000e0000 */
[----:B------:R-:W-:-:S04]  /*1200*/  UIADD3 UR48, UPT, UPT, -UR48, URZ, URZ ;  /* 0x000000ff30307290 */ /* 0x000fc8000fffe1ff */
[----:B-1----:R-:W-:Y:S01]  /*1210*/  UIMAD UR48, UR8, UR48, UR9 ;  /* 0x00000030083072a4 */ /* 0x002fe2000f8e0209 */
[----:B------:R-:W-:Y:S11]  /*1220*/  BRA.U UP5, `(.L_x_18) ;  /* 0x0000000105287547 */ /* 0x000ff6000b800000 */
[----:B------:R-:W-:-:S04]  /*1230*/  UISETP.NE.AND UP0, UPT, UR48, URZ, UPT ;  /* 0x000000ff3000728c */ /* 0x000fc8000bf05270 */
[----:B------:R-:W-:Y:S02]  /*1240*/  USEL UR8, URZ, 0x2, UP0 ;  /* 0x00000002ff087887 */ /* 0x000fe40008000000 */
[----:B------:R-:W-:-:S04]  /*1250*/  UISETP.NE.AND UP0, UPT, UR48, URZ, UPT ;  /* 0x000000ff3000728c */ /* 0x000fc8000bf05270 */
[----:B------:R-:W-:-:S04]  /*1260*/  UISETP.EQ.OR UP0, UPT, UR49, URZ, !UP0 ;  /* 0x000000ff3100728c */ /* 0x000fc8000c702670 */
[----:B------:R-:W-:Y:S02]  /*1270*/  USEL UR9, URZ, 0x1, !UP0 ;  /* 0x00000001ff097887 */ /* 0x000fe4000c000000 */
[----:B------:R-:W-:-:S04]  /*1280*/  UISETP.NE.AND UP0, UPT, UR49, 0x1, UPT ;  /* 0x000000013100788c */ /* 0x000fc8000bf05270 */
[----:B------:R-:W-:-:S04]  /*1290*/  USEL UR8, UR8, 0x2, UP0 ;  /* 0x0000000208087887 */ /* 0x000fc80008000000 */
[----:B------:R-:W-:-:S06]  /*12a0*/  UIADD3 UR8, UPT, UPT, UR9, UR8, URZ ;  /* 0x0000000809087290 */ /* 0x000fcc000fffe0ff */
[----:B------:R-:W-:-:S04]  /*12b0*/  MOV R0, UR8 ;  /* 0x0000000800007c02 */ /* 0x000fc80008000f00 */
[----:B------:R-:W-:-:S07]  /*12c0*/  PRMT R4, R0, 0x7610, R4 ;  /* 0x0000761000047816 */ /* 0x000fce0000000004 */
.L_x_18:
[----:B------:R-:W-:-:S09]  /*12d0*/  UISETP.GE.AND UP0, UPT, UR15, 0x1, UPT ;  /* 0x000000010f00788c */ /* 0x000fd2000bf06270 */
[----:B------:R-:W-:Y:S05]  /*12e0*/  BRA.U !UP0, `(.L_x_19) ;  /* 0x0000000108d47547 */ /* 0x000fea000b800000 */
[----:B------:R-:W1:Y:S01]  /*12f0*/  LDCU.128 UR8, c[0x0][0xb10] ;  /* 0x00016200ff0877ac */ /* 0x000e620008000c00 */
[----:B------:R-:W2:Y:S01]  /*1300*/  LDCU UR14, c[0x0][0xb0c] ;  /* 0x00016180ff0e77ac */ /* 0x000ea20008000800 */
[----:B------:R-:W3:Y:S01]  /*1310*/  LDCU UR16, c[0x0][0x370] ;  /* 0x00006e00ff1077ac */ /* 0x000ee20008000800 */
[----:B------:R-:W4:Y:S01]  /*1320*/  LDCU UR17, c[0x0][0x374] ;  /* 0x00006e80ff1177ac */ /* 0x000f220008000800 */
[----:B------:R-:W-:Y:S02]  /*1330*/  UISETP.NE.AND UP1, UPT, UR15, 0x1, UPT ;  /* 0x000000010f00788c */ /* 0x000fe4000bf25270 */
[----:B-1----:R-:W-:Y:S02]  /*1340*/  UIMAD.WIDE.U32 UR18, UR55, UR8, URZ ;  /* 0x00000008371272a5 */ /* 0x002fe4000f8e00ff */
[----:B------:R-:W-:Y:S02]  /*1350*/  UIMAD.WIDE.U32 UR22, UR54, UR11, URZ ;  /* 0x0000000b361672a5 */ /* 0x000fe4000f8e00ff */
[----:B--2---:R-:W-:-:S03]  /*1360*/  UISETP.NE.AND UP0, UPT, UR14, 0x1, UPT ;  /* 0x000000010e00788c */ /* 0x004fc6000bf05270 */
[----:B------:R-:W-:Y:S01]  /*1370*/  UMOV UR18, UR19 ;  /* 0x0000001300127c82 */ /* 0x000fe20008000000 */
[----:B---3--:R-:W-:Y:S01]  /*1380*/  UIMAD.WIDE.U32 UR20, UR16, UR8, URZ ;  /* 0x00000008101472a5 */ /* 0x008fe2000f8e00ff */
[----:B------:R-:W1:Y:S01]  /*1390*/  LDCU UR8, c[0x0][0xb20] ;  /* 0x00016400ff0877ac */ /* 0x000e620008000800 */
[----:B------:R-:W-:-:S05]  /*13a0*/  USHF.R.U32.HI UR18, URZ, UR9, UR18 ;  /* 0x00000009ff127299 */ /* 0x000fca0008011612 */
[----:B------:R-:W-:Y:S02]  /*13b0*/  UMOV UR20, UR21 ;  /* 0x0000001500147c82 */ /* 0x000fe40008000000 */
[----:B------:R-:W-:Y:S02]  /*13c0*/  @UP0 USHF.R.U32.HI UR16, URZ, UR9, UR20 ;  /* 0x00000009ff100299 */ /* 0x000fe40008011614 */
[----:B------:R-:W-:Y:S02]  /*13d0*/  USEL UR18, UR55, UR18, !UP0 ;  /* 0x0000001237127287 */ /* 0x000fe4000c000000 */
[----:B------:R-:W-:Y:S02]  /*13e0*/  UISETP.NE.AND UP0, UPT, UR10, 0x1, UPT ;  /* 0x000000010a00788c */ /* 0x000fe4000bf05270 */
[----:B----4-:R-:W-:-:S03]  /*13f0*/  UIMAD.WIDE.U32 UR20, UR17, UR11, URZ ;  /* 0x0000000b111472a5 */ /* 0x010fc6000f8e00ff */
[----:B------:R-:W-:Y:S02]  /*1400*/  UMOV UR11, UR23 ;  /* 0x00000017000b7c82 */ /* 0x000fe40008000000 */
[----:B-1----:R-:W-:Y:S02]  /*1410*/  USHF.R.U32.HI UR11, URZ, UR8, UR11 ;  /* 0x00000008ff0b7299 */ /* 0x002fe4000801160b */
[----:B------:R-:W-:Y:S02]  /*1420*/  UMOV UR20, UR21 ;  /* 0x0000001500147c82 */ /* 0x000fe40008000000 */
[----:B------:R-:W-:Y:S01]  /*1430*/  @UP0 USHF.R.U32.HI UR17, URZ, UR8, UR20 ;  /* 0x00000008ff110299 */ /* 0x000fe20008011614 */
[----:B------:R-:W1:Y:S01]  /*1440*/  LDCU.64 UR8, c[0x0][0xb28] ;  /* 0x00016500ff0877ac */ /* 0x000e620008000a00 */
[----:B------:R-:W-:Y:S02]  /*1450*/  USEL UR11, UR54, UR11, !UP0 ;  /* 0x0000000b360b7287 */ /* 0x000fe4000c000000 */
[----:B-1----:R-:W-:-:S02]  /*1460*/  UIMAD.WIDE.U32 UR22, UR17, UR8, URZ ;  /* 0x00000008111672a5 */ /* 0x002fc4000f8e00ff */
[----:B------:R-:W-:-:S05]  /*1470*/  UIMAD.WIDE.U32 UR20, UR16, UR8, URZ ;  /* 0x00000008101472a5 */ /* 0x000fca000f8e00ff */
[----:B------:R-:W-:Y:S01]  /*1480*/  UMOV UR19, UR23 ;  /* 0x0000001700137c82 */ /* 0x000fe20008000000 */
[----:B------:R-:W-:Y:S02]  /*1490*/  UIMAD.WIDE.U32 UR22, UR11, UR8, URZ ;  /* 0x000000080b1672a5 */ /* 0x000fe4000f8e00ff */
[----:B------:R-:W-:Y:S01]  /*14a0*/  @UP1 USHF.R.U32.HI UR17, URZ, UR9, UR19 ;  /* 0x00000009ff111299 */ /* 0x000fe20008011613 */
[----:B------:R-:W-:Y:S02]  /*14b0*/  UMOV UR20, UR21 ;  /* 0x0000001500147c82 */ /* 0x000fe40008000000 */
[----:B------:R-:W-:Y:S02]  /*14c0*/  @UP1 USHF.R.U32.HI UR16, URZ, UR9, UR20 ;  /* 0x00000009ff101299 */ /* 0x000fe40008011614 */
[----:B------:R-:W-:Y:S02]  /*14d0*/  UIMAD UR17, UR17, UR15, URZ ;  /* 0x0000000f111172a4 */ /* 0x000fe4000f8e02ff */
[----:B------:R-:W-:-:S02]  /*14e0*/  UIMAD UR19, UR16, UR15, URZ ;  /* 0x0000000f101372a4 */ /* 0x000fc4000f8e02ff */
[----:B------:R-:W-:Y:S02]  /*14f0*/  UISETP.GE.AND UP0, UPT, UR11, UR17, UPT ;  /* 0x000000110b00728c */ /* 0x000fe4000bf06270 */
[----:B------:R-:W-:Y:S02]  /*1500*/  UIMAD.WIDE.U32 UR20, UR18, UR8, URZ ;  /* 0x00000008121472a5 */ /* 0x000fe4000f8e00ff */
[----:B------:R-:W-:Y:S01]  /*1510*/  UISETP.GE.OR UP0, UPT, UR18, UR19, UP0 ;  /* 0x000000131200728c */ /* 0x000fe20008706670 */
[----:B------:R-:W-:Y:S01]  /*1520*/  UMOV UR8, UR23 ;  /* 0x0000001700087c82 */ /* 0x000fe20008000000 */
[----:B------:R-:W-:Y:S02]  /*1530*/  UIADD3 UR17, UPT, UPT, -UR18, URZ, URZ ;  /* 0x000000ff12117290 */ /* 0x000fe4000fffe1ff */
[----:B------:R-:W-:Y:S02]  /*1540*/  USHF.R.U32.HI UR8, URZ, UR9, UR8 ;  /* 0x00000009ff087299 */ /* 0x000fe40008011608 */
[----:B------:R-:W-:-:S05]  /*1550*/  UIMAD UR17, UR14, UR17, UR55 ;  /* 0x000000110e1172a4 */ /* 0x000fca000f8e0237 */
[----:B------:R-:W-:Y:S02]  /*1560*/  @!UP0 UMOV UR19, UR21 ;  /* 0x0000001500138c82 */ /* 0x000fe40008000000 */
[----:B------:R-:W-:Y:S02]  /*1570*/  @!UP0 USHF.R.U32.HI UR19, URZ, UR9, UR19 ;  /* 0x00000009ff138299 */ /* 0x000fe40008011613 */
[----:B------:R-:W-:Y:S02]  /*1580*/  USEL UR9, UR11, UR8, !UP1 ;  /* 0x000000080b097287 */ /* 0x000fe4000c800000 */
[----:B------:R-:W-:Y:S02]  /*1590*/  @!UP0 USEL UR19, UR18, UR19, !UP1 ;  /* 0x0000001312138287 */ /* 0x000fe4000c800000 */
[----:B------:R-:W-:-:S04]  /*15a0*/  UIADD3 UR8, UPT, UPT, -UR9, URZ, URZ ;  /* 0x000000ff09087290 */ /* 0x000fc8000fffe1ff */
[----:B------:R-:W-:-:S04]  /*15b0*/  UIMAD UR8, UR15, UR8, UR11 ;  /* 0x000000080f0872a4 */ /* 0x000fc8000f8e020b */
[----:B------:R-:W-:Y:S02]  /*15c0*/  @!UP0 UIMAD UR8, UR8, UR16, UR19 ;  /* 0x00000010080882a4 */ /* 0x000fe4000f8e0213 */
[----:B------:R-:W-:Y:S02]  /*15d0*/  @!UP0 UIADD3 UR19, UPT, UPT, UR9, -UR19, URZ ;  /* 0x8000001309138290 */ /* 0x000fe4000fffe0ff */
[----:B------:R-:W-:Y:S02]  /*15e0*/  UIADD3 UR9, UPT, UPT, -UR11, URZ, URZ ;  /* 0x000000ff0b097290 */ /* 0x000fe4000fffe1ff */
[----:B------:R-:W-:Y:S02]  /*15f0*/  @!UP0 UIMAD UR11, UR19, UR15, UR18 ;  /* 0x0000000f130b82a4 */ /* 0x000fe4000f8e0212 */
[----:B------:R-:W-:Y:S01]  /*1600*/  UIMAD UR9, UR10, UR9, UR54 ;  /* 0x000000090a0972a4 */ /* 0x000fe2000f8e0236 */
[----:B------:R-:W-:-:S03]  /*1610*/  @!UP0 UMOV UR18, UR8 ;  /* 0x0000000800128c82 */ /* 0x000fc60008000000 */
[----:B------:R-:W-:Y:S02]  /*1620*/  UIMAD UR54, UR11, UR10, UR9 ;  /* 0x0000000a0b3672a4 */ /* 0x000fe4000f8e0209 */
[----:B------:R-:W-:-:S12]  /*1630*/  UIMAD UR55, UR18, UR14, UR17 ;  /* 0x0000000e123772a4 */ /* 0x000fd8000f8e0211 */
.L_x_19:
[----:B------:R-:W-:-:S09]  /*1640*/  UISETP.NE.AND UP0, UPT, UR12, 0x1, UPT ;  /* 0x000000010c00788c */ /* 0x000fd2000bf05270 */
[----:B------:R-:W-:Y:S05]  /*1650*/  BRA.U UP0, `(.L_x_20) ;  /* 0x0000000100447547 */ /* 0x000fea000b800000 */
[----:B------:R-:W1:Y:S01]  /*1660*/  LDCU.128 UR8, c[0x0][0xb10] ;  /* 0x00016200ff0877ac */ /* 0x000e620008000c00 */
[----:B------:R-:W2:Y:S01]  /*1670*/  LDCU UR12, c[0x0][0xb0c] ;  /* 0x00016180ff0c77ac */ /* 0x000ea20008000800 */
[----:B-1----:R-:W-:Y:S02]  /*1680*/  UIMAD.WIDE.U32 UR14, UR55, UR8, URZ ;  /* 0x00000008370e72a5 */ /* 0x002fe4000f8e00ff */
[----:B--2---:R-:W-:-:S05]  /*1690*/  UISETP.NE.AND UP0, UPT, UR12, 0x1, UPT ;  /* 0x000000010c00788c */ /* 0x004fca000bf05270 */
[----:B------:R-:W-:Y:S01]  /*16a0*/  UMOV UR8, UR15 ;  /* 0x0000000f00087c82 */ /* 0x000fe20008000000 */
[----:B------:R-:W-:Y:S02]  /*16b0*/  UIMAD.WIDE.U32 UR14, UR54, UR11, URZ ;  /* 0x0000000b360e72a5 */ /* 0x000fe4000f8e00ff */
[----:B------:R-:W-:Y:S01]  /*16c0*/  USHF.R.U32.HI UR9, URZ, UR9, UR8 ;  /* 0x00000009ff097299 */ /* 0x000fe20008011608 */
[----:B------:R-:W1:Y:S04]  /*16d0*/  LDCU UR8, c[0x0][0xb20] ;  /* 0x00016400ff0877ac */ /* 0x000e680008000800 */
[----:B------:R-:W-:Y:S01]  /*16e0*/  UMOV UR11, UR15 ;  /* 0x0000000f000b7c82 */ /* 0x000fe20008000000 */
[----:B------:R-:W-:Y:S02]  /*16f0*/  USEL UR9, UR55, UR9, !UP0 ;  /* 0x0000000937097287 */ /* 0x000fe4000c000000 */
[----:B------:R-:W-:-:S02]  /*1700*/  UISETP.NE.AND UP0, UPT, UR10, 0x1, UPT ;  /* 0x000000010a00788c */ /* 0x000fc4000bf05270 */
[----:B-1----:R-:W-:-:S04]  /*1710*/  USHF.R.U32.HI UR8, URZ, UR8, UR11 ;  /* 0x00000008ff087299 */ /* 0x002fc8000801160b */
[----:B------:R-:W-:-:S04]  /*1720*/  USEL UR8, UR54, UR8, !UP0 ;  /* 0x0000000836087287 */ /* 0x000fc8000c000000 */
[----:B------:R-:W-:Y:S02]  /*1730*/  UIADD3 UR11, UPT, UPT, UR9, -UR8, URZ ;  /* 0x80000008090b7290 */ /* 0x000fe4000fffe0ff */
[----:B------:R-:W-:Y:S02]  /*1740*/  UIADD3 UR8, UPT, UPT, -UR9, UR8, URZ ;  /* 0x0000000809087290 */ /* 0x000fe4000fffe1ff */
[----:B------:R-:W-:Y:S02]  /*1750*/  UIMAD UR54, UR11, UR10, UR54 ;  /* 0x0000000a0b3672a4 */ /* 0x000fe4000f8e0236 */
[----:B------:R-:W-:-:S12]  /*1760*/  UIMAD UR55, UR8, UR12, UR55 ;  /* 0x0000000c083772a4 */ /* 0x000fd8000f8e0237 */
.L_x_20:
[----:B------:R-:W-:Y:S02]  /*1770*/  UISETP.EQ.U32.AND UP0, UPT, UR6, 0x1, UPT ;  /* 0x000000010600788c */ /* 0x000fe4000bf02070 */
[----:B------:R-:W-:-:S07]  /*1780*/  UISETP.NE.AND UP1, UPT, UR5, 0x2, UPT ;  /* 0x000000020500788c */ /* 0x000fce000bf25270 */
[----:B------:R-:W-:Y:S05]  /*1790*/  BRA.U !UP0, `(.L_x_21) ;  /* 0x00000001080c7547 */ /* 0x000fea000b800000 */
[----:B------:R-:W-:Y:S01]  /*17a0*/  UCGABAR_WAIT ;  /* 0x0000000000007dc7 */ /* 0x000fe20008000000 */
[----:B------:R-:W-:Y:S01]  /*17b0*/  CCTL.IVALL ;  /* 0x00000000ff00798f */ /* 0x000fe20002000000 */
[----:B------:R-:W-:Y:S05]  /*17c0*/  BRA `(.L_x_22) ;  /* 0x0000000000047947 */ /* 0x000fea0003800000 */
.L_x_21:
[----:B------:R-:W-:Y:S06]  /*17d0*/  BAR.SYNC.DEFER_BLOCKING 0x0 ;  /* 0x0000000000007b1d */ /* 0x000fec0000010000 */
.L_x_22:
[----:B------:R-:W-:Y:S05]  /*17e0*/  BRA.U UP1, `(.L_x_23) ;  /* 0x0000001901947547 */ /* 0x000fea000b800000 */
[----:B------:R-:W1:Y:S01]  /*17f0*/  LDCU UR6, c[0x0][0x38c] ;  /* 0x00007180ff0677ac */ /* 0x000e620008000800 */
[----:B------:R-:W-:Y:S01]  /*1800*/  PLOP3.LUT P1, PT, PT, PT, UP3, 0x80, 0x8 ;  /* 0x000000000008781c */ /* 0x000fe20003f2f038 */
[----:B------:R-:W-:Y:S01]  /*1810*/  HFMA2 R12, -RZ, RZ, 0, 0 ;  /* 0x00000000ff0c7431 */ /* 0x000fe200000001ff */
[----:B------:R-:W-:Y:S01]  /*1820*/  ISETP.EQ.OR P2, PT, R14, RZ, P3 ;  /* 0x000000ff0e00720c */ /* 0x000fe20001f42670 */
[----:B------:R-:W-:Y:S01]  /*1830*/  UISETP.NE.AND UP0, UPT, UR5, URZ, UPT ;  /* 0x000000ff0500728c */ /* 0x000fe2000bf05270 */
[----:B------:R-:W-:Y:S01]  /*1840*/  PLOP3.LUT P1, PT, P1, PT, PT, 0x8, 0x80 ;  /* 0x000000000080781c */ /* 0x000fe20000f2e170 */
[----:B------:R-:W-:Y:S01]  /*1850*/  USEL UR15, URZ, 0x1, UP4 ;  /* 0x00000001ff0f7887 */ /* 0x000fe2000a000000 */
[----:B------:R-:W-:Y:S01]  /*1860*/  IMAD.MOV.U32 R0, RZ, RZ, 0x1 ;  /* 0x00000001ff007424 */ /* 0x000fe200078e00ff */
[----:B------:R-:W-:Y:S01]  /*1870*/  UMOV UR14, 0x400 ;  /* 0x00000400000e7882 */ /* 0x000fe20000000000 */
[----:B------:R-:W-:Y:S01]  /*1880*/  IMAD.MOV.U32 R9, RZ, RZ, RZ ;  /* 0x000000ffff097224 */ /* 0x000fe200078e00ff */
[----:B------:R-:W-:Y:S01]  /*1890*/  USEL UR15, UR15, 0x2, UP0 ;  /* 0x000000020f0f7887 */ /* 0x000fe20008000000 */
[----:B------:R-:W-:Y:S01]  /*18a0*/  IMAD.MOV.U32 R10, RZ, RZ, RZ ;  /* 0x000000ffff0a7224 */ /* 0x000fe200078e00ff */
[----:B------:R-:W-:Y:S01]  /*18b0*/  ULEA UR14, UR7, UR14, 0x18 ;  /* 0x0000000e070e7291 */ /* 0x000fe2000f8ec0ff */
[----:B------:R-:W-:Y:S01]  /*18c0*/  MOV R11, 0x1 ;  /* 0x00000001000b7802 */ /* 0x000fe20000000f00 */
[----:B------:R-:W2:Y:S01]  /*18d0*/  LDCU UR22, c[0x0][0x370] ;  /* 0x00006e00ff1677ac */ /* 0x000ea20008000800 */
[----:B-1----:R-:W-:Y:S01]  /*18e0*/  UIADD3 UR26, UPT, UPT, UR6, 0xf, URZ ;  /* 0x0000000f061a7890 */ /* 0x002fe2000fffe0ff */
[----:B------:R-:W1:Y:S03]  /*18f0*/  LDCU.64 UR28, c[0x0][0x348] ;  /* 0x00006900ff1c77ac */ /* 0x000e660008000a00 */
[----:B------:R-:W-:-:S02]  /*1900*/  USHF.R.S32.HI UR5, URZ, 0x1f, UR26 ;  /* 0x0000001fff057899 */ /* 0x000fc4000801141a */
[----:B------:R-:W-:Y:S02]  /*1910*/  USHF.R.U32.HI UR23, URZ, 0x4, UR4 ;  /* 0x00000004ff177899 */ /* 0x000fe40008011604 */
[----:B------:R-:W-:Y:S02]  /*1920*/  ULEA.HI UR26, UR5, UR26, URZ, 0x4 ;  /* 0x0000001a051a7291 */ /* 0x000fe4000f8f20ff */
[----:B------:R-:W-:Y:S02]  /*1930*/  UIADD3 UR5, UPT, UPT, UR6, -0x1, URZ ;  /* 0xffffffff06057890 */ /* 0x000fe4000fffe0ff */
[----:B------:R-:W-:Y:S02]  /*1940*/  USHF.R.S32.HI UR26, URZ, 0x4, UR26 ;  /* 0x00000004ff1a7899 */ /* 0x000fe4000801141a */
[----:B------:R-:W-:Y:S02]  /*1950*/  UISETP.GE.U32.AND UP1, UPT, UR5, -0x1f, UPT ;  /* 0xffffffe10500788c */ /* 0x000fe4000bf26070 */
[----:B------:R-:W-:-:S02]  /*1960*/  UISETP.LT.U32.AND UP0, UPT, UR26, 0x11, UPT ;  /* 0x000000111a00788c */ /* 0x000fc4000bf01070 */
[----:B------:R-:W-:Y:S02]  /*1970*/  UIADD3 UR5, UPT, UPT, UR14, 0xf00, URZ ;  /* 0x00000f000e057890 */ /* 0x000fe4000fffe0ff */
[----:B------:R-:W-:Y:S02]  /*1980*/  USEL UR25, UR26, 0x11, UP0 ;  /* 0x000000111a197887 */ /* 0x000fe40008000000 */
[----:B------:R-:W-:Y:S02]  /*1990*/  @UP6 UIADD3 UR5, UPT, UPT, UR14, URZ, URZ ;  /* 0x000000ff0e056290 */ /* 0x000fe4000fffe0ff */
[----:B------:R-:W-:Y:S02]  /*19a0*/  UIADD3 UR27, UPT, UPT, UR25, -0x1, URZ ;  /* 0xffffffff191b7890 */ /* 0x000fe4000fffe0ff */
[----:B------:R-:W-:Y:S02]  /*19b0*/  @UP1 UIADD3 UR27, UPT, UPT, UR25, URZ, URZ ;  /* 0x000000ff191b1290 */ /* 0x000fe4000fffe0ff */
[----:B------:R-:W-:Y:S01]  /*19c0*/  UIADD3 UR24, UPT, UPT, UR6, 0x1e, URZ ;  /* 0x0000001e06187890 */ /* 0x000fe2000fffe0ff */
[----:B------:R-:W3:Y:S01]  /*19d0*/  LDCU UR21, c[0x0][0x374] ;  /* 0x00006e80ff1577ac */ /* 0x000ee20008000800 */
[----:B------:R-:W-:-:S02]  /*19e0*/  UIADD3 UR5, UPT, UPT, UR5, 0x17b00, URZ ;  /* 0x00017b0005057890 */ /* 0x000fc4000fffe0ff */
[----:B------:R-:W-:Y:S02]  /*19f0*/  UIADD3 UR38, UPT, UPT, UR26, -UR25, URZ ;  /* 0x800000191a267290 */ /* 0x000fe4000fffe0ff */
[----:B------:R-:W-:Y:S01]  /*1a00*/  UIADD3 UR27, UPT, UPT, UR27, 0x1, URZ ;  /* 0x000000011b1b7890 */ /* 0x000fe2000fffe0ff */
[----:B-12---:R-:W-:-:S11]  /*1a10*/  UMOV UR37, URZ ;  /* 0x000000ff00257c82 */ /* 0x006fd60008000000 */
.L_x_43:
[----:B------:R-:W-:-:S09]  /*1a20*/  UISETP.NE.AND UP0, UPT, UR7, URZ, UPT ;  /* 0x000000ff0700728c */ /* 0x000fd2000bf05270 */
[----:B------:R-:W-:Y:S05]  /*1a30*/  BRA.U UP0, `(.L_x_24) ;  /* 0x0000000100287547 */ /* 0x000fea000b800000 */
[----:B------:R-:W-:Y:S02]  /*1a40*/  LEA R2, R10, UR14, 0x3 ;  /* 0x0000000e0a027c11 */ /* 0x000fe4000f8e18ff */
[----:B------:R-:W-:-:S04]  /*1a50*/  SHF.L.U32 R3, R11, 0x1f, RZ ;  /* 0x0000001f0b037819 */ /* 0x000fc800000006ff */
[----:B------:R-:W1:Y:S02]  /*1a60*/  SYNCS.PHASECHK.TRANS64.TRYWAIT P0, [R2+URZ+0x1b0], R3 ;  /* 0x0001b003020075a7 */ /* 0x000e6400080011ff */
[----:B-1----:R-:W-:Y:S05]  /*1a70*/  @!P0 BRA `(.L_x_25) ;  /* 0x0000009000388947 */ /* 0x002fea0003800000 */
.L_x_137:
[----:B------:R1:W-:Y:S02]  /*1a80*/  SYNCS.ARRIVE.TRANS64.A1T0 RZ, [R2+URZ+0x1a0], RZ ;  /* 0x0001a0ff02ff79a7 */ /* 0x0003e400081000ff */
[----:B-1----:R-:W-:-:S05]  /*1a90*/  VIADD R2, R10, 0x1 ;  /* 0x000000010a027836 */ /* 0x002fca0000000000 */
[----:B------:R-:W-:-:S04]  /*1aa0*/  ISETP.NE.AND P0, PT, R2, 0x2, PT ;  /* 0x000000020200780c */ /* 0x000fc80003f05270 */
[----:B------:R-:W-:Y:S02]  /*1ab0*/  SEL R3, RZ, 0x1, P0 ;  /* 0x00000001ff037807 */ /* 0x000fe40000000000 */
[----:B------:R-:W-:Y:S02]  /*1ac0*/  SEL R10, R2, RZ, P0 ;  /* 0x000000ff020a7207 */ /* 0x000fe40000000000 */
[----:B------:R-:W-:-:S07]  /*1ad0*/  LOP3.LUT R11, R11, R3, RZ, 0x3c, !PT ;  /* 0x000000030b0b7212 */ /* 0x000fce00078e3cff */
.L_x_24:
[----:B------:R-:W-:Y:S01]  /*1ae0*/  ULEA UR6, UR37, UR14, 0x3 ;  /* 0x0000000e25067291 */ /* 0x000fe2000f8e18ff */
[----:B------:R-:W-:Y:S01]  /*1af0*/  SHF.L.U32 R2, R0, 0x1f, RZ ;  /* 0x0000001f00027819 */ /* 0x000fe200000006ff */
[----:B------:R-:W-:Y:S02]  /*1b00*/  UISETP.GE.U32.AND UP0, UPT, UR24, 0x1f, UPT ;  /* 0x0000001f1800788c */ /* 0x000fe4000bf06070 */
[----:B------:R-:W-:Y:S02]  /*1b10*/  USHF.L.U32 UR35, UR55, 0x6, URZ ;  /* 0x0000000637237899 */ /* 0x000fe400080006ff */
[----:B------:R-:W-:Y:S01]  /*1b20*/  UIMAD UR19, UR54, 0xf0, UR23 ;  /* 0x000000f0361378a4 */ /* 0x000fe2000f8e0217 */
[----:B------:R-:W-:Y:S02]  /*1b30*/  UMOV UR32, URZ ;  /* 0x000000ff00207c82 */ /* 0x000fe40008000000 */
[----:B------:R1:W2:Y:S02]  /*1b40*/  SYNCS.PHASECHK.TRANS64.TRYWAIT P0, [UR6+0x88], R2 ;  /* 0x00008802ff0075a7 */ /* 0x0002a40008001106 */
[----:B------:R-:W-:Y:S07]  /*1b50*/  BRA.U !UP0, `(.L_x_26) ;  /* 0x0000000108c07547 */ /* 0x000fee000b800000 */
[----:B------:R-:W-:Y:S01]  /*1b60*/  UMOV UR9, URZ ;  /* 0x000000ff00097c82 */ /* 0x000fe20008000000 */
[----:B------:R-:W-:-:S05]  /*1b70*/  UMOV UR8, UR37 ;  /* 0x0000002500087c82 */ /* 0x000fca0008000000 */
.L_x_32:
[----:B--2---:R-:W-:Y:S01]  /*1b80*/  @!P3 MOV R3, 0x2600 ;  /* 0x000026000003b802 */ /* 0x004fe20000000f00 */
[----:B------:R-:W-:Y:S01]  /*1b90*/  ULEA UR33, UR8, UR14, 0x3 ;  /* 0x0000000e08217291 */ /* 0x000fe2000f8e18ff */
[----:B-12---:R-:W-:Y:S11]  /*1ba0*/  @P0 BRA `(.L_x_27) ;  /* 0x00000000000c0947 */ /* 0x006ff60003800000 */
[----:B-1----:R-:W-:Y:S04]  /*1bb0*/  SHF.L.U32 R2, R0, 0x1f, RZ ;  /* 0x0000001f00027819 */ /* 0x002fe800000006ff */
[----:B------:R-:W1:Y:S02]  /*1bc0*/  SYNCS.PHASECHK.TRANS64.TRYWAIT P0, [UR33+0x88], R2 ;  /* 0x00008802ff0075a7 */ /* 0x000e640008001121 */
[----:B-1----:R-:W-:Y:S05]  /*1bd0*/  @!P0 BRA `(.L_x_28) ;  /* 0x0000008c00f48947 */ /* 0x002fea0003800000 */
.L_x_27:
[----:B------:R2:W-:Y:S01]  /*1be0*/  @!P3 SYNCS.ARRIVE.TRANS64 RZ, [UR33], R3 ;  /* 0x00000003ffffb9a7 */ /* 0x0005e20008000021 */
[----:B------:R-:W-:Y:S04]  /*1bf0*/  ULOP3.LUT UR6, UR15, 0x2, URZ, 0xfc, !UPT ;  /* 0x000000020f067892 */ /* 0x000fe8000f8efcff */
[----:B------:R-:W-:Y:S09]  /*1c00*/  UISETP.NE.AND UP0, UPT, UR6, 0x2, UPT ;  /* 0x000000020600788c */ /* 0x000ff2000bf05270 */
[----:B------:R-:W-:Y:S05]  /*1c10*/  BRA.U UP0, `(.L_x_29) ;  /* 0x0000000100047547 */ /* 0x000fea000b800000 */
[----:B---3--:R-:W-:Y:S05]  /*1c20*/  BPT.TRAP 0x1 ;  /* 0x000000040000795c */ /* 0x008fea0000300000 */
.L_x_29:
[----:B------:R-:W-:Y:S04]  /*1c30*/  BSSY.RECONVERGENT B0, `(.L_x_30) ;  /* 0x0000003000007945 */ /* 0x000fe80003800200 */
[----:B------:R-:W-:Y:S05]  /*1c40*/  @P2 BRA `(.L_x_31) ;  /* 0x0000000000042947 */ /* 0x000fea0003800000 */
[----:B---3--:R-:W-:Y:S05]  /*1c50*/  BPT.TRAP 0x1 ;  /* 0x000000040000795c */ /* 0x008fea0000300000 */
.L_x_31:
[----:B---3--:R-:W-:Y:S05]  /*1c60*/  BSYNC.RECONVERGENT B0 ;  /* 0x0000000000007941 */ /* 0x008fea0003800200 */
.L_x_30:
[----:B------:R-:W-:Y:S02]  /*1c70*/  UIADD3 UR37, UPT, UPT, UR8, 0x1, URZ ;  /* 0x0000000108257890 */ /* 0x000fe4000fffe0ff */
[----:B------:R-:W-:Y:S02]  /*1c80*/  ULEA UR32, UR8, UR14, 0xb ;  /* 0x0000000e08207291 */ /* 0x000fe4000f8e58ff */
[----:B------:R-:W-:Y:S02]  /*1c90*/  UISETP.NE.AND UP0, UPT, UR37, 0x11, UPT ;  /* 0x000000112500788c */ /* 0x000fe4000bf05270 */
[----:B------:R-:W-:Y:S02]  /*1ca0*/  USHF.L.U32 UR34, UR9, 0x4, URZ ;  /* 0x0000000409227899 */ /* 0x000fe400080006ff */
[----:B------:R-:W-:Y:S02]  /*1cb0*/  USEL UR10, URZ, 0x1, UP0 ;  /* 0x00000001ff0a7887 */ /* 0x000fe40008000000 */
[----:B------:R-:W-:Y:S02]  /*1cc0*/  USEL UR37, UR37, URZ, UP0 ;  /* 0x000000ff25257287 */ /* 0x000fe40008000000 */
[----:B------:R-:W-:Y:S02]  /*1cd0*/  UIADD3 UR32, UPT, UPT, UR32, 0xf300, URZ ;  /* 0x0000f30020207890 */ /* 0x000fe4000fffe0ff */
[----:B------:R-:W-:Y:S01]  /*1ce0*/  ULEA UR6, UR37, UR14, 0x3 ;  /* 0x0000000e25067291 */ /* 0x000fe2000f8e18ff */
[----:B------:R-:W-:Y:S01]  /*1cf0*/  LOP3.LUT R0, R0, UR10, RZ, 0x3c, !PT ;  /* 0x0000000a00007c12 */ /* 0x000fe2000f8e3cff */
[----:B------:R-:W-:Y:S02]  /*1d00*/  UIADD3 UR10, UP1, UPT, UR28, 0x80, URZ ;  /* 0x000000801c0a7890 */ /* 0x000fe4000ff3e0ff */
[----:B------:R-:W-:Y:S01]  /*1d10*/  UIADD3 UR42, UP0, UPT, UR28, 0x180, URZ ;  /* 0x000001801c2a7890 */ /* 0x000fe2000ff1e0ff */
[----:B-1----:R-:W-:Y:S01]  /*1d20*/  SHF.L.U32 R2, R0, 0x1f, RZ ;  /* 0x0000001f00027819 */ /* 0x002fe200000006ff */
[----:B------:R-:W-:Y:S02]  /*1d30*/  UIADD3.X UR11, UPT, UPT, URZ, UR29, URZ, UP1, !UPT ;  /* 0x0000001dff0b7290 */ /* 0x000fe40008ffe4ff */
[----:B------:R-:W-:Y:S01]  /*1d40*/  UIADD3.X UR43, UPT, UPT, URZ, UR29, URZ, UP0, !UPT ;  /* 0x0000001dff2b7290 */ /* 0x000fe200087fe4ff */
[----:B------:R4:W1:Y:S01]  /*1d50*/  SYNCS.PHASECHK.TRANS64.TRYWAIT P0, [UR6+0x88], R2 ;  /* 0x00008802ff0075a7 */ /* 0x0008620008001106 */
[----:B------:R-:W-:Y:S02]  /*1d60*/  UIMAD UR6, UR8, 0xf00, UR4 ;  /* 0x00000f00080678a4 */ /* 0x000fe4000f8e0204 */
[----:B------:R-:W-:Y:S01]  /*1d70*/  UIADD3 UR9, UPT, UPT, UR9, 0x1, URZ ;  /* 0x0000000109097890 */ /* 0x000fe2000fffe0ff */
[----:B------:R-:W-:Y:S01]  /*1d80*/  UMOV UR40, 0x0 ;  /* 0x0000000000287882 */ /* 0x000fe20000000000 */
[----:B------:R-:W-:Y:S01]  /*1d90*/  UMOV UR41, 0x10000000 ;  /* 0x1000000000297882 */ /* 0x000fe20000000000 */
[----:B------:R-:W-:Y:S01]  /*1da0*/  UMOV UR20, UR36 ;  /* 0x0000002400147c82 */ /* 0x000fe20008000000 */
[----:B------:R3:W-:Y:S01]  /*1db0*/  UTMALDG.3D [UR32], [UR10], desc[UR40] ;  /* 0x000028200a0075b4 */ /* 0x0007e20008011000 */
[----:B------:R-:W-:Y:S02]  /*1dc0*/  ULEA UR6, UR6, UR14, 0x1 ;  /* 0x0000000e06067291 */ /* 0x000fe4000f8e08ff */
[----:B------:R-:W-:Y:S02]  /*1dd0*/  UISETP.NE.AND UP0, UPT, UR9, UR27, UPT ;  /* 0x0000001b0900728c */ /* 0x000fe4000bf05270 */
[----:B------:R-:W-:Y:S01]  /*1de0*/  UIADD3 UR16, UPT, UPT, UR6, 0x17b00, URZ ;  /* 0x00017b0006107890 */ /* 0x000fe2000fffe0ff */
[----:B------:R-:W-:Y:S02]  /*1df0*/  UMOV UR17, UR33 ;  /* 0x0000002100117c82 */ /* 0x000fe40008000000 */
[----:B------:R-:W-:Y:S01]  /*1e00*/  UMOV UR6, 0x30000 ;  /* 0x0003000000067882 */ /* 0x000fe20000000000 */
[----:B------:R-:W-:Y:S01]  /*1e10*/  UMOV UR18, UR34 ;  /* 0x0000002200127c82 */ /* 0x000fe20008000000 */
[----:B------:R-:W-:Y:S04]  /*1e20*/  UMOV UR8, UR37 ;  /* 0x0000002500087c82 */ /* 0x000fe80008000000 */
[----:B------:R4:W-:Y:S01]  /*1e30*/  UTMALDG.3D.MULTICAST [UR16], [UR42], UR6, desc[UR40] ;  /* 0x000028102a0073b4 */ /* 0x0009e20008011806 */
[----:B---3--:R-:W-:Y:S01]  /*1e40*/  UMOV UR32, UR27 ;  /* 0x0000001b00207c82 */ /* 0x008fe20008000000 */
[----:B----4-:R-:W-:Y:S05]  /*1e50*/  BRA.U UP0, `(.L_x_32) ;  /* 0xfffffffd00487547 */ /* 0x010fea000b83ffff */
.L_x_26:
[----:B------:R-:W-:Y:S01]  /*1e60*/  ULEA UR6, UR37, UR14, 0x3 ;  /* 0x0000000e25067291 */ /* 0x000fe2000f8e18ff */
[----:B-1----:R-:W-:Y:S01]  /*1e70*/  SHF.L.U32 R2, R0, 0x1f, RZ ;  /* 0x0000001f00027819 */ /* 0x002fe200000006ff */
[----:B------:R-:W-:Y:S01]  /*1e80*/  @!P1 SYNCS.ARRIVE.TRANS64.A1T0 RZ, [UR14+0x138], RZ ;  /* 0x000138ffffff99a7 */ /* 0x000fe2000810000e */
[----:B------:R-:W-:-:S06]  /*1e90*/  UISETP.GT.AND UP0, UPT, UR26, UR25, UPT ;  /* 0x000000191a00728c */ /* 0x000fcc000bf04270 */
[----:B--2---:R1:W2:Y:S03]  /*1ea0*/  SYNCS.PHASECHK.TRANS64.TRYWAIT P0, [UR6+0x88], R2 ;  /* 0x00008802ff0075a7 */ /* 0x0042a60008001106 */
[----:B------:R-:W-:Y:S05]  /*1eb0*/  BRA.U !UP0, `(.L_x_33) ;  /* 0x0000000108bc7547 */ /* 0x000fea000b800000 */
[----:B------:R-:W-:Y:S01]  /*1ec0*/  UIADD3 UR34, UPT, UPT, UR38, UR32, URZ ;  /* 0x0000002026227290 */ /* 0x000fe2000fffe0ff */
[----:B------:R-:W-:-:S11]  /*1ed0*/  UMOV UR6, UR37 ;  /* 0x0000002500067c82 */ /* 0x000fd60008000000 */
.L_x_39:
[----:B--2---:R-:W-:Y:S01]  /*1ee0*/  @!P3 MOV R3, 0x2600 ;  /* 0x000026000003b802 */ /* 0x004fe20000000f00 */
[----:B----4-:R-:W-:Y:S01]  /*1ef0*/  ULEA UR9, UR6, UR14, 0x3 ;  /* 0x0000000e06097291 */ /* 0x010fe2000f8e18ff */
[----:B-12---:R-:W-:Y:S11]  /*1f00*/  @P0 BRA `(.L_x_34) ;  /* 0x00000000000c0947 */ /* 0x006ff60003800000 */
[----:B-1----:R-:W-:Y:S04]  /*1f10*/  SHF.L.U32 R2, R0, 0x1f, RZ ;  /* 0x0000001f00027819 */ /* 0x002fe800000006ff */
[----:B------:R-:W1:Y:S02]  /*1f20*/  SYNCS.PHASECHK.TRANS64.TRYWAIT P0, [UR9+0x88], R2 ;  /* 0x00008802ff0075a7 */ /* 0x000e640008001109 */
[----:B-1----:R-:W-:Y:S05]  /*1f30*/  @!P0 BRA `(.L_x_35) ;  /* 0x0000008c00348947 */ /* 0x002fea0003800000 */
.L_x_34:
[----:B------:R2:W-:Y:S01]  /*1f40*/  @!P3 SYNCS.ARRIVE.TRANS64 RZ, [UR9], R3 ;  /* 0x00000003ffffb9a7 */ /* 0x0005e20008000009 */
[----:B------:R-:W-:Y:S04]  /*1f50*/  ULOP3.LUT UR8, UR15, 0x2, URZ, 0xfc, !UPT ;  /* 0x000000020f087892 */ /* 0x000fe8000f8efcff */
[----:B------:R-:W-:Y:S09]  /*1f60*/  UISETP.NE.AND UP0, UPT, UR8, 0x2, UPT ;  /* 0x000000020800788c */ /* 0x000ff2000bf05270 */
[----:B------:R-:W-:Y:S05]  /*1f70*/  BRA.U UP0, `(.L_x_36) ;  /* 0x0000000100047547 */ /* 0x000fea000b800000 */
[----:B---3--:R-:W-:Y:S05]  /*1f80*/  BPT.TRAP 0x1 ;  /* 0x000000040000795c */ /* 0x008fea0000300000 */
.L_x_36:
[----:B------:R-:W-:Y:S04]  /*1f90*/  BSSY.RECONVERGENT B0, `(.L_x_37) ;  /* 0x0000003000007945 */ /* 0x000fe80003800200 */
[----:B------:R-:W-:Y:S05]  /*1fa0*/  @P2 BRA `(.L_x_38) ;  /* 0x0000000000042947 */ /* 0x000fea0003800000 */
[----:B---3--:R-:W-:Y:S05]  /*1fb0*/  BPT.TRAP 0x1 ;  /* 0x000000040000795c */ /* 0x008fea0000300000 */
.L_x_38:
[----:B---3--:R-:W-:Y:S05]  /*1fc0*/  BSYNC.RECONVERGENT B0 ;  /* 0x0000000000007941 */ /* 0x008fea0003800200 */
.L_x_37:
[----:B------:R-:W-:Y:S02]  /*1fd0*/  UIADD3 UR37, UPT, UPT, UR6, 0x1, URZ ;  /* 0x0000000106257890 */ /* 0x000fe4000fffe0ff */
[----:B------:R-:W-:Y:S02]  /*1fe0*/  UIADD3 UR44, UP1, UPT, UR28, 0x80, URZ ;  /* 0x000000801c2c7890 */ /* 0x000fe4000ff3e0ff */
[----:B------:R-:W-:Y:S02]  /*1ff0*/  UISETP.NE.AND UP0, UPT, UR37, 0x11, UPT ;  /* 0x000000112500788c */ /* 0x000fe4000bf05270 */
[----:B------:R-:W-:Y:S02]  /*2000*/  UIADD3.X UR45, UPT, UPT, URZ, UR29, URZ, UP1, !UPT ;  /* 0x0000001dff2d7290 */ /* 0x000fe40008ffe4ff */
[----:B------:R-:W-:Y:S02]  /*2010*/  USEL UR10, URZ, 0x1, UP0 ;  /* 0x00000001ff0a7887 */ /* 0x000fe40008000000 */
[----:B------:R-:W-:Y:S02]  /*2020*/  USEL UR37, UR37, URZ, UP0 ;  /* 0x000000ff25257287 */ /* 0x000fe40008000000 */
[----:B------:R-:W-:Y:S02]  /*2030*/  UIADD3 UR42, UP0, UPT, UR28, 0x180, URZ ;  /* 0x000001801c2a7890 */ /* 0x000fe4000ff1e0ff */
[----:B------:R-:W-:Y:S01]  /*2040*/  ULEA UR8, UR37, UR14, 0x3 ;  /* 0x0000000e25087291 */ /* 0x000fe2000f8e18ff */
[----:B------:R-:W-:Y:S01]  /*2050*/  LOP3.LUT R0, R0, UR10, RZ, 0x3c, !PT ;  /* 0x0000000a00007c12 */ /* 0x000fe2000f8e3cff */
[----:B------:R-:W-:Y:S02]  /*2060*/  USHF.L.U32 UR10, UR32, 0x4, URZ ;  /* 0x00000004200a7899 */ /* 0x000fe400080006ff */
[----:B------:R-:W-:Y:S01]  /*2070*/  UIMAD UR16, UR6, 0x1e00, UR5 ;  /* 0x00001e00061078a4 */ /* 0x000fe2000f8e0205 */
[----:B-1----:R-:W-:Y:S01]  /*2080*/  SHF.L.U32 R2, R0, 0x1f, RZ ;  /* 0x0000001f00027819 */ /* 0x002fe200000006ff */
[----:B------:R-:W-:Y:S02]  /*2090*/  UIADD3.X UR43, UPT, UPT, URZ, UR29, URZ, UP0, !UPT ;  /* 0x0000001dff2b7290 */ /* 0x000fe400087fe4ff */
[----:B------:R-:W-:Y:S01]  /*20a0*/  UIADD3 UR32, UPT, UPT, UR32, 0x1, URZ ;  /* 0x0000000120207890 */ /* 0x000fe2000fffe0ff */
[----:B------:R4:W1:Y:S01]  /*20b0*/  SYNCS.PHASECHK.TRANS64.TRYWAIT P0, [UR8+0x88], R2 ;  /* 0x00008802ff0075a7 */ /* 0x0008620008001108 */
[----:B------:R-:W-:Y:S01]  /*20c0*/  ULEA UR8, UR6, UR14, 0xb ;  /* 0x0000000e06087291 */ /* 0x000fe2000f8e58ff */
[----:B------:R-:W-:Y:S01]  /*20d0*/  UMOV UR40, 0x0 ;  /* 0x0000000000287882 */ /* 0x000fe20000000000 */
[----:B------:R-:W-:Y:S02]  /*20e0*/  UMOV UR41, 0x10000000 ;  /* 0x1000000000297882 */ /* 0x000fe40000000000 */
[----:B------:R-:W-:Y:S01]  /*20f0*/  UIADD3 UR8, UPT, UPT, UR8, 0xf300, URZ ;  /* 0x0000f30008087890 */ /* 0x000fe2000fffe0ff */
[----:B------:R-:W-:Y:S01]  /*2100*/  UMOV UR11, UR35 ;  /* 0x00000023000b7c82 */ /* 0x000fe20008000000 */
[----:B------:R-:W-:Y:S01]  /*2110*/  UMOV UR12, UR36 ;  /* 0x00000024000c7c82 */ /* 0x000fe20008000000 */
[----:B------:R-:W-:Y:S01]  /*2120*/  UMOV UR33, 0x30000 ;  /* 0x0003000000217882 */ /* 0x000fe20000000000 */
[----:B------:R-:W-:Y:S01]  /*2130*/  UMOV UR20, UR36 ;  /* 0x0000002400147c82 */ /* 0x000fe20008000000 */
[----:B------:R-:W-:Y:S01]  /*2140*/  UMOV UR17, UR9 ;  /* 0x0000000900117c82 */ /* 0x000fe20008000000 */
[----:B------:R-:W-:Y:S01]  /*2150*/  UMOV UR18, UR10 ;  /* 0x0000000a00127c82 */ /* 0x000fe20008000000 */
[----:B------:R-:W-:Y:S02]  /*2160*/  UISETP.NE.AND UP0, UPT, UR32, UR34, UPT ;  /* 0x000000222000728c */ /* 0x000fe4000bf05270 */
[----:B------:R4:W-:Y:S01]  /*2170*/  UTMALDG.3D [UR8], [UR44], desc[UR40] ;  /* 0x000028082c0075b4 */ /* 0x0009e20008011000 */
[----:B------:R-:W-:Y:S01]  /*2180*/  UMOV UR6, UR37 ;  /* 0x0000002500067c82 */ /* 0x000fe20008000000 */
[----:B------:R4:W-:Y:S05]  /*2190*/  UTMALDG.3D.MULTICAST [UR16], [UR42], UR33, desc[UR40] ;  /* 0x000028102a0073b4 */ /* 0x0009ea0008011821 */
[----:B------:R-:W-:Y:S05]  /*21a0*/  BRA.U UP0, `(.L_x_39) ;  /* 0xfffffffd004c7547 */ /* 0x000fea000b83ffff */
.L_x_33:
[C---:B--2---:R-:W-:Y:S01]  /*21b0*/  LEA R3, R9.reuse, UR14, 0x3 ;  /* 0x0000000e09037c11 */ /* 0x044fe2000f8e18ff */
[----:B------:R-:W-:Y:S01]  /*21c0*/  NOP ;  /* 0x0000000000007918 */ /* 0x000fe20000000000 */
[----:B-1--4-:R-:W-:Y:S02]  /*21d0*/  SHF.L.U32 R2, R12, 0x1f, RZ ;  /* 0x0000001f0c027819 */ /* 0x012fe400000006ff */
[----:B------:R-:W-:Y:S02]  /*21e0*/  LEA R4, R9, UR14, 0x4 ;  /* 0x0000000e09047c11 */ /* 0x000fe4000f8e20ff */
[----:B------:R-:W1:Y:S02]  /*21f0*/  SYNCS.PHASECHK.TRANS64.TRYWAIT P0, [R3+URZ+0x140], R2 ;  /* 0x00014002030075a7 */ /* 0x000e6400080011ff */
[----:B-1----:R-:W-:Y:S05]  /*2200*/  @!P0 BRA `(.L_x_40) ;  /* 0x0000008800988947 */ /* 0x002fea0003800000 */
.L_x_140:
[----:B------:R-:W2:Y:S01]  /*2210*/  LDS.128 R4, [R4+0x1d0] ;  /* 0x0001d00004047984 */ /* 0x000ea20000000c00 */
[----:B------:R-:W-:Y:S01]  /*2220*/  UISETP.GE.AND UP0, UPT, UR13, 0x1, UPT ;  /* 0x000000010d00788c */ /* 0x000fe2000bf06270 */
[----:B------:R-:W-:Y:S01]  /*2230*/  @!PT LDS RZ, [RZ] ;  /* 0x00000000fffff984 */ /* 0x000fe20000000800 */
[----:B------:R-:W-:Y:S01]  /*2240*/  @!PT LDS RZ, [RZ] ;  /* 0x00000000fffff984 */ /* 0x000fe20000000800 */
[----:B------:R-:W-:Y:S01]  /*2250*/  @!PT LDS RZ, [RZ] ;  /* 0x00000000fffff984 */ /* 0x000fe20000000800 */
[----:B------:R-:W-:Y:S01]  /*2260*/  @!PT LDS RZ, [RZ] ;  /* 0x00000000fffff984 */ /* 0x000fe20000000800 */
[----:B------:R4:W-:Y:S06]  /*2270*/  MEMBAR.ALL.CTA ;  /* 0x0000000000007992 */ /* 0x0009ec0000008000 */
[----:B----4-:R-:W4:Y:S01]  /*2280*/  FENCE.VIEW.ASYNC.S ;  /* 0x00000000000073c6 */ /* 0x010f220000000000 */
[----:B--2---:R-:W-:-:S13]  /*2290*/  LOP3.LUT P0, RZ, R6, 0x1, RZ, 0xc0, !PT ;  /* 0x0000000106ff7812 */ /* 0x004fda000780c0ff */
[----:B----4-:R-:W-:Y:S01]  /*22a0*/  VOTEU.ANY UP1, P0 ;  /* 0x0000000000ff7886 */ /* 0x010fe20000020100 */
[----:B------:R-:W-:-:S13]  /*22b0*/  PLOP3.LUT P0, PT, PT, PT, UP1, 0x80, 0x8 ;  /* 0x000000000008781c */ /* 0x000fda0003f0f018 */
[----:B-1----:R-:W-:Y:S02]  /*22c0*/  @P0 LOP3.LUT R2, R5, 0xffff, RZ, 0xc0, !PT ;  /* 0x0000ffff05020812 */ /* 0x002fe400078ec0ff */
[----:B------:R-:W-:Y:S02]  /*22d0*/  @P0 MOV R8, R4 ;  /* 0x0000000400080202 */ /* 0x000fe40000000f00 */
[----:B------:R-:W-:Y:S01]  /*22e0*/  @P0 R2UR UR8, R2 ;  /* 0x00000000020802ca */ /* 0x000fe200000e0000 */
[----:B------:R-:W-:Y:S01]  /*22f0*/  VIADD R2, R3, 0x150 ;  /* 0x0000015003027836 */ /* 0x000fe20000000000 */
[----:B------:R-:W-:Y:S02]  /*2300*/  @P0 SHF.R.U32.HI R4, RZ, 0x10, R5 ;  /* 0x00000010ff040819 */ /* 0x000fe40000011605 */
[----:B------:R-:W-:Y:S02]  /*2310*/  @P0 R2UR UR9, R8 ;  /* 0x00000000080902ca */ /* 0x000fe400000e0000 */
[----:B------:R-:W-:-:S02]  /*2320*/  PRMT R2, RZ, 0x654, R2 ;  /* 0x00000654ff027816 */ /* 0x000fc40000000002 */
[----:B------:R-:W-:Y:S02]  /*2330*/  @P0 R2UR UR6, R4 ;  /* 0x00000000040602ca */ /* 0x000fe400000e0000 */
[----:B------:R1:W-:Y:S03]  /*2340*/  SYNCS.ARRIVE.TRANS64.RED.A1T0 RZ, [R2+URZ], RZ ;  /* 0x000000ff02ff79a7 */ /* 0x0003e600081004ff */
[----:B------:R-:W-:-:S04]  /*2350*/  @UP1 UMOV UR30, UR8 ;  /* 0x00000008001e1c82 */ /* 0x000fc80008000000 */
[----:B------:R-:W-:-:S04]  /*2360*/  @UP1 UMOV UR31, UR9 ;  /* 0x00000009001f1c82 */ /* 0x000fc80008000000 */
[----:B------:R-:W-:Y:S01]  /*2370*/  @UP1 UMOV UR36, UR6 ;  /* 0x0000000600241c82 */ /* 0x000fe20008000000 */
[----:B------:R-:W-:Y:S05]  /*2380*/  BRA.U !UP0, `(.L_x_41) ;  /* 0x0000000108d47547 */ /* 0x000fea000b800000 */
[----:B------:R-:W3:Y:S01]  /*2390*/  LDCU.128 UR8, c[0x0][0xb10] ;  /* 0x00016200ff0877ac */ /* 0x000ee20008000c00 */
[----:B------:R-:W2:Y:S01]  /*23a0*/  LDCU UR6, c[0x0][0xb20] ;  /* 0x00016400ff0677ac */ /* 0x000ea20008000800 */
[----:B------:R-:W4:Y:S01]  /*23b0*/  LDCU UR12, c[0x0][0xb0c] ;  /* 0x00016180ff0c77ac */ /* 0x000f220008000800 */
[----:B------:R-:W1:Y:S01]  /*23c0*/  LDCU.64 UR16, c[0x0][0xb28] ;  /* 0x00016500ff1077ac */ /* 0x000e620008000a00 */
[----:B------:R-:W-:Y:S02]  /*23d0*/  UISETP.NE.AND UP3, UPT, UR13, 0x1, UPT ;  /* 0x000000010d00788c */ /* 0x000fe4000bf65270 */
[----:B---3--:R-:W-:Y:S02]  /*23e0*/  UIMAD.WIDE.U32 UR34, UR21, UR11, URZ ;  /* 0x0000000b152272a5 */ /* 0x008fe4000f8e00ff */
[----:B------:R-:W-:Y:S02]  /*23f0*/  UIMAD.WIDE.U32 UR18, UR22, UR8, URZ ;  /* 0x00000008161272a5 */ /* 0x000fe4000f8e00ff */
[----:B------:R-:W-:-:S02]  /*2400*/  UIMAD.WIDE.U32 UR32, UR30, UR11, URZ ;  /* 0x0000000b1e2072a5 */ /* 0x000fc4000f8e00ff */
[----:B------:R-:W-:Y:S01]  /*2410*/  UISETP.NE.AND UP0, UPT, UR10, 0x1, UPT ;  /* 0x000000010a00788c */ /* 0x000fe2000bf05270 */
[----:B------:R-:W-:Y:S02]  /*2420*/  UMOV UR11, UR35 ;  /* 0x00000023000b7c82 */ /* 0x000fe40008000000 */
[----:B------:R-:W-:Y:S01]  /*2430*/  UMOV UR18, UR19 ;  /* 0x0000001300127c82 */ /* 0x000fe20008000000 */
[----:B--2---:R-:W-:Y:S02]  /*2440*/  USHF.R.U32.HI UR11, URZ, UR6, UR11 ;  /* 0x00000006ff0b7299 */ /* 0x004fe4000801160b */
[----:B----4-:R-:W-:Y:S02]  /*2450*/  UISETP.NE.AND UP2, UPT, UR12, 0x1, UPT ;  /* 0x000000010c00788c */ /* 0x010fe4000bf45270 */
[----:B------:R-:W-:Y:S02]  /*2460*/  USHF.R.U32.HI UR18, URZ, UR9, UR18 ;  /* 0x00000009ff127299 */ /* 0x000fe40008011612 */
[----:B------:R-:W-:-:S02]  /*2470*/  USEL UR11, UR21, UR11, !UP0 ;  /* 0x0000000b150b7287 */ /* 0x000fc4000c000000 */
[----:B------:R-:W-:Y:S02]  /*2480*/  USEL UR18, UR22, UR18, !UP2 ;  /* 0x0000001216127287 */ /* 0x000fe4000d000000 */
[----:B-1----:R-:W-:Y:S02]  /*2490*/  UIMAD.WIDE.U32 UR40, UR11, UR16, URZ ;  /* 0x000000100b2872a5 */ /* 0x002fe4000f8e00ff */
[----:B------:R-:W-:Y:S02]  /*24a0*/  UIMAD.WIDE.U32 UR34, UR31, UR8, URZ ;  /* 0x000000081f2272a5 */ /* 0x000fe4000f8e00ff */
[----:B------:R-:W-:Y:S01]  /*24b0*/  UIMAD.WIDE.U32 UR42, UR18, UR16, URZ ;  /* 0x00000010122a72a5 */ /* 0x000fe2000f8e00ff */
[----:B------:R-:W-:Y:S02]  /*24c0*/  UMOV UR32, UR33 ;  /* 0x0000002100207c82 */ /* 0x000fe40008000000 */
[----:B------:R-:W-:Y:S01]  /*24d0*/  UMOV UR40, UR41 ;  /* 0x0000002900287c82 */ /* 0x000fe20008000000 */
[----:B------:R-:W-:-:S02]  /*24e0*/  USHF.R.U32.HI UR32, URZ, UR6, UR32 ;  /* 0x00000006ff207299 */ /* 0x000fc40008011620 */
[----:B------:R-:W-:Y:S01]  /*24f0*/  @UP3 USHF.R.U32.HI UR11, URZ, UR17, UR40 ;  /* 0x00000011ff0b3299 */ /* 0x000fe20008011628 */
[----:B------:R-:W-:Y:S01]  /*2500*/  UMOV UR34, UR35 ;  /* 0x0000002300227c82 */ /* 0x000fe20008000000 */
[----:B------:R-:W-:Y:S01]  /*2510*/  UMOV UR42, UR43 ;  /* 0x0000002b002a7c82 */ /* 0x000fe20008000000 */
[----:B------:R-:W-:Y:S02]  /*2520*/  USHF.R.U32.HI UR34, URZ, UR9, UR34 ;  /* 0x00000009ff227299 */ /* 0x000fe40008011622 */
[----:B------:R-:W-:Y:S02]  /*2530*/  USEL UR32, UR30, UR32, !UP0 ;  /* 0x000000201e207287 */ /* 0x000fe4000c000000 */
[----:B------:R-:W-:Y:S02]  /*2540*/  @UP3 USHF.R.U32.HI UR18, URZ, UR17, UR42 ;  /* 0x00000011ff123299 */ /* 0x000fe4000801162a */
[----:B------:R-:W-:Y:S02]  /*2550*/  UIMAD UR11, UR13, UR11, URZ ;  /* 0x0000000b0d0b72a4 */ /* 0x000fe4000f8e02ff */
[----:B------:R-:W-:-:S02]  /*2560*/  USEL UR34, UR31, UR34, !UP2 ;  /* 0x000000221f227287 */ /* 0x000fc4000d000000 */
[----:B------:R-:W-:Y:S02]  /*2570*/  UIMAD UR6, UR13, UR18, URZ ;  /* 0x000000120d0672a4 */ /* 0x000fe4000f8e02ff */
[----:B------:R-:W-:Y:S02]  /*2580*/  UISETP.GE.AND UP0, UPT, UR32, UR11, UPT ;  /* 0x0000000b2000728c */ /* 0x000fe4000bf06270 */
[----:B------:R-:W-:Y:S02]  /*2590*/  UIMAD.WIDE.U32 UR8, UR32, UR16, URZ ;  /* 0x00000010200872a5 */ /* 0x000fe4000f8e00ff */
[----:B------:R-:W-:Y:S02]  /*25a0*/  UISETP.GE.OR UP0, UPT, UR34, UR6, UP0 ;  /* 0x000000062200728c */ /* 0x000fe40008706670 */
[----:B------:R-:W-:Y:S02]  /*25b0*/  UIMAD.WIDE.U32 UR40, UR34, UR16, URZ ;  /* 0x00000010222872a5 */ /* 0x000fe4000f8e00ff */
[----:B------:R-:W-:Y:S01]  /*25c0*/  UIADD3 UR8, UPT, UPT, -UR32, URZ, URZ ;  /* 0x000000ff20087290 */ /* 0x000fe2000fffe1ff */
[----:B------:R-:W-:Y:S01]  /*25d0*/  UMOV UR6, UR9 ;  /* 0x0000000900067c82 */ /* 0x000fe20008000000 */
[----:B------:R-:W-:-:S02]  /*25e0*/  UIADD3 UR9, UPT, UPT, -UR34, URZ, URZ ;  /* 0x000000ff22097290 */ /* 0x000fc4000fffe1ff */
[----:B------:R-:W-:-:S03]  /*25f0*/  USHF.R.U32.HI UR6, URZ, UR17, UR6 ;  /* 0x00000011ff067299 */ /* 0x000fc60008011606 */
[----:B------:R-:W-:Y:S01]  /*2600*/  @!UP0 UMOV UR40, UR41 ;  /* 0x0000002900288c82 */ /* 0x000fe20008000000 */
[----:B------:R-:W-:Y:S02]  /*2610*/  UIMAD UR8, UR10, UR8, UR30 ;  /* 0x000000080a0872a4 */ /* 0x000fe4000f8e021e */
[----:B------:R-:W-:Y:S02]  /*2620*/  USEL UR6, UR32, UR6, !UP3 ;  /* 0x0000000620067287 */ /* 0x000fe4000d800000 */
[----:B------:R-:W-:Y:S02]  /*2630*/  @!UP0 USHF.R.U32.HI UR17, URZ, UR17, UR40 ;  /* 0x00000011ff118299 */ /* 0x000fe40008011628 */
[----:B------:R-:W-:Y:S02]  /*2640*/  UIADD3 UR11, UPT, UPT, -UR6, URZ, URZ ;  /* 0x000000ff060b7290 */ /* 0x000fe4000fffe1ff */
[----:B------:R-:W-:Y:S02]  /*2650*/  @!UP0 USEL UR17, UR34, UR17, !UP3 ;  /* 0x0000001122118287 */ /* 0x000fe4000d800000 */
[----:B------:R-:W-:-:S02]  /*2660*/  UIMAD UR11, UR13, UR11, UR32 ;  /* 0x0000000b0d0b72a4 */ /* 0x000fc4000f8e0220 */
[----:B------:R-:W-:Y:S02]  /*2670*/  @!UP0 UIADD3 UR6, UPT, UPT, UR6, -UR17, URZ ;  /* 0x8000001106068290 */ /* 0x000fe4000fffe0ff */
[----:B------:R-:W-:Y:S02]  /*2680*/  @!UP0 UIMAD UR11, UR11, UR18, UR17 ;  /* 0x000000120b0b82a4 */ /* 0x000fe4000f8e0211 */
[----:B------:R-:W-:Y:S02]  /*2690*/  @!UP0 UIMAD UR32, UR13, UR6, UR34 ;  /* 0x000000060d2082a4 */ /* 0x000fe4000f8e0222 */
[----:B------:R-:W-:Y:S02]  /*26a0*/  UIMAD UR9, UR12, UR9, UR31 ;  /* 0x000000090c0972a4 */ /* 0x000fe4000f8e021f */
[----:B------:R-:W-:Y:S01]  /*26b0*/  UIMAD UR30, UR32, UR10, UR8 ;  /* 0x0000000a201e72a4 */ /* 0x000fe2000f8e0208 */
[----:B------:R-:W-:Y:S02]  /*26c0*/  @!UP0 UMOV UR34, UR11 ;  /* 0x0000000b00228c82 */ /* 0x000fe40008000000 */
[----:B------:R-:W-:-:S12]  /*26d0*/  UIMAD UR31, UR34, UR12, UR9 ;  /* 0x0000000c221f72a4 */ /* 0x000fd8000f8e0209 */
.L_x_41:
[----:B------:R-:W2:Y:S02]  /*26e0*/  LDCU UR6, c[0x0][0xb30] ;  /* 0x00016600ff0677ac */ /* 0x000ea40008000800 */
[----:B--2---:R-:W-:-:S09]  /*26f0*/  UISETP.NE.AND UP0, UPT, UR6, 0x1, UPT ;  /* 0x000000010600788c */ /* 0x004fd2000bf05270 */
[----:B------:R-:W-:Y:S05]  /*2700*/  BRA.U UP0, `(.L_x_42) ;  /* 0x0000000100447547 */ /* 0x000fea000b800000 */
[----:B------:R-:W2:Y:S01]  /*2710*/  LDCU.128 UR8, c[0x0][0xb10] ;  /* 0x00016200ff0877ac */ /* 0x000ea20008000c00 */
[----:B------:R-:W4:Y:S01]  /*2720*/  LDCU UR12, c[0x0][0xb0c] ;  /* 0x00016180ff0c77ac */ /* 0x000f220008000800 */
[----:B------:R-:W1:Y:S01]  /*2730*/  LDCU UR6, c[0x0][0xb20] ;  /* 0x00016400ff0677ac */ /* 0x000e620008000800 */
[----:B--2---:R-:W-:Y:S02]  /*2740*/  UIMAD.WIDE.U32 UR18, UR31, UR8, URZ ;  /* 0x000000081f1272a5 */ /* 0x004fe4000f8e00ff */
[----:B------:R-:W-:Y:S02]  /*2750*/  UIMAD.WIDE.U32 UR16, UR30, UR11, URZ ;  /* 0x0000000b1e1072a5 */ /* 0x000fe4000f8e00ff */
[----:B----4-:R-:W-:Y:S02]  /*2760*/  UISETP.NE.AND UP2, UPT, UR12, 0x1, UPT ;  /* 0x000000010c00788c */ /* 0x010fe4000bf45270 */
[----:B------:R-:W-:Y:S01]  /*2770*/  UISETP.NE.AND UP0, UPT, UR10, 0x1, UPT ;  /* 0x000000010a00788c */ /* 0x000fe2000bf05270 */
[----:B------:R-:W-:-:S02]  /*2780*/  UMOV UR8, UR19 ;  /* 0x0000001300087c82 */ /* 0x000fc40008000000 */
[----:B------:R-:W-:Y:S01]  /*2790*/  UMOV UR16, UR17 ;  /* 0x0000001100107c82 */ /* 0x000fe20008000000 */
[----:B------:R-:W-:Y:S02]  /*27a0*/  USHF.R.U32.HI UR8, URZ, UR9, UR8 ;  /* 0x00000009ff087299 */ /* 0x000fe40008011608 */
[----:B-1----:R-:W-:Y:S02]  /*27b0*/  USHF.R.U32.HI UR6, URZ, UR6, UR16 ;  /* 0x00000006ff067299 */ /* 0x002fe40008011610 */
[----:B------:R-:W-:Y:S02]  /*27c0*/  USEL UR8, UR31, UR8, !UP2 ;  /* 0x000000081f087287 */ /* 0x000fe4000d000000 */
[----:B------:R-:W-:-:S04]  /*27d0*/  USEL UR6, UR30, UR6, !UP0 ;  /* 0x000000061e067287 */ /* 0x000fc8000c000000 */
[----:B------:R-:W-:Y:S02]  /*27e0*/  UIADD3 UR9, UPT, UPT, UR8, -UR6, URZ ;  /* 0x8000000608097290 */ /* 0x000fe4000fffe0ff */
[----:B------:R-:W-:Y:S02]  /*27f0*/  UIADD3 UR6, UPT, UPT, -UR8, UR6, URZ ;  /* 0x0000000608067290 */ /* 0x000fe4000fffe1ff */
[----:B------:R-:W-:Y:S02]  /*2800*/  UIMAD UR30, UR9, UR10, UR30 ;  /* 0x0000000a091e72a4 */ /* 0x000fe4000f8e021e */
[----:B------:R-:W-:-:S12]  /*2810*/  UIMAD UR31, UR6, UR12, UR31 ;  /* 0x0000000c061f72a4 */ /* 0x000fd8000f8e021f */
.L_x_42:
[----:B-1----:R-:W-:Y:S01]  /*2820*/  VIADD R2, R9, 0x1 ;  /* 0x0000000109027836 */ /* 0x002fe20000000000 */
[----:B------:R-:W-:Y:S01]  /*2830*/  PLOP3.LUT P1, PT, PT, PT, PT, 0x80, 0x8 ;  /* 0x000000000008781c */ /* 0x000fe20003f2f070 */
[----:B------:R-:W-:Y:S02]  /*2840*/  UIADD3 UR55, UPT, UPT, UR31, UR49, URZ ;  /* 0x000000311f377290 */ /* 0x000fe4000fffe0ff */
[----:B------:R-:W-:Y:S01]  /*2850*/  UIADD3 UR54, UPT, UPT, UR30, UR48, URZ ;  /* 0x000000301e367290 */ /* 0x000fe2000fffe0ff */
[----:B------:R-:W-:-:S04]  /*2860*/  ISETP.NE.AND P0, PT, R2, 0x2, PT ;  /* 0x000000020200780c */ /* 0x000fc80003f05270 */
[----:B------:R-:W-:Y:S02]  /*2870*/  SEL R3, RZ, 0x1, P0 ;  /* 0x00000001ff037807 */ /* 0x000fe40000000000 */
[----:B------:R-:W-:Y:S02]  /*2880*/  SEL R9, R2, RZ, P0 ;  /* 0x000000ff02097207 */ /* 0x000fe40000000000 */
[----:B------:R-:W-:Y:S01]  /*2890*/  LOP3.LUT R12, R12, R3, RZ, 0x3c, !PT ;  /* 0x000000030c0c7212 */ /* 0x000fe200078e3cff */
[----:B------:R-:W-:Y:S06]  /*28a0*/  BRA.U UP1, `(.L_x_43) ;  /* 0xfffffff1015c7547 */ /* 0x000fec000b83ffff */
[----:B------:R-:W-:Y:S01]  /*28b0*/  UIADD3 UR14, UPT, UPT, UR14, 0x88, URZ ;  /* 0x000000880e0e7890 */ /* 0x000fe2000fffe0ff */
[----:B------:R-:W-:-:S03]  /*28c0*/  SHF.L.U32 R2, R0, 0x1f, RZ ;  /* 0x0000001f00027819 */ /* 0x000fc600000006ff */
[----:B------:R-:W-:-:S09]  /*28d0*/  ULEA UR4, UR37, UR14, 0x3 ;  /* 0x0000000e25047291 */ /* 0x000fd2000f8e18ff */
[----:B------:R-:W1:Y:S02]  /*28e0*/  SYNCS.PHASECHK.TRANS64.TRYWAIT P0, [UR4], R2 ;  /* 0x00000002ff0075a7 */ /* 0x000e640008001104 */
[----:B-1----:R-:W-:Y:S05]  /*28f0*/  @!P0 BRA `(.L_x_44) ;  /* 0x0000008000f08947 */ /* 0x002fea0003800000 */
.L_x_142:
[----:B------:R-:W-:-:S04]  /*2900*/  UIADD3 UR5, UPT, UPT, UR37, 0x1, URZ ;  /* 0x0000000125057890 */ /* 0x000fc8000fffe0ff */
[----:B------:R-:W-:-:S04]  /*2910*/  UISETP.NE.AND UP0, UPT, UR5, 0x11, UPT ;  /* 0x000000110500788c */ /* 0x000fc8000bf05270 */
[----:B------:R-:W-:Y:S02]  /*2920*/  USEL UR6, URZ, 0x1, UP0 ;  /* 0x00000001ff067887 */ /* 0x000fe40008000000 */
[----:B------:R-:W-:-:S04]  /*2930*/  USEL UR5, UR5, URZ, UP0 ;  /* 0x000000ff05057287 */ /* 0x000fc80008000000 */
[----:B------:R-:W-:Y:S01]  /*2940*/  ULEA UR4, UR5, UR14, 0x3 ;  /* 0x0000000e05047291 */ /* 0x000fe2000f8e18ff */
[----:B------:R-:W-:-:S04]  /*2950*/  LOP3.LUT R0, R0, UR6, RZ, 0x3c, !PT ;  /* 0x0000000600007c12 */ /* 0x000fc8000f8e3cff */
[----:B-1----:R-:W-:-:S04]  /*2960*/  SHF.L.U32 R2, R0, 0x1f, RZ ;  /* 0x0000001f00027819 */ /* 0x002fc800000006ff */
[----:B------:R-:W1:Y:S02]  /*2970*/  SYNCS.PHASECHK.TRANS64.TRYWAIT P0, [UR4], R2 ;  /* 0x00000002ff0075a7 */ /* 0x000e640008001104 */
[----:B-1----:R-:W-:Y:S05]  /*2980*/  @!P0 BRA `(.L_x_45) ;  /* 0x0000008000e48947 */ /* 0x002fea0003800000 */
.L_x_144:
        /* <DEDUP_REMOVED lines=9> */
.L_x_146:
        /* <DEDUP_REMOVED lines=9> */
.L_x_148:
        /* <DEDUP_REMOVED lines=9> */
.L_x_150:
        /* <DEDUP_REMOVED lines=9> */
.L_x_152:
        /* <DEDUP_REMOVED lines=9> */
.L_x_154:
        /* <DEDUP_REMOVED lines=9> */
.L_x_156:
        /* <DEDUP_REMOVED lines=9> */
.L_x_158:
        /* <DEDUP_REMOVED lines=9> */
.L_x_160:
        /* <DEDUP_REMOVED lines=9> */
.L_x_162:
        /* <DEDUP_REMOVED lines=9> */
.L_x_164:
        /* <DEDUP_REMOVED lines=9> */
.L_x_166:
        /* <DEDUP_REMOVED lines=9> */
.L_x_168:
        /* <DEDUP_REMOVED lines=9> */
.L_x_170:
        /* <DEDUP_REMOVED lines=9> */
.L_x_172:
[----:B------:R-:W-:-:S04]  /*3170*/  UIADD3 UR5, UPT, UPT, UR5, 0x1, URZ ;  /* 0x0000000105057890 */ /* 0x000fc8000fffe0ff */
[----:B------:R-:W-:-:S04]  /*3180*/  UISETP.NE.AND UP0, UPT, UR5, 0x11, UPT ;  /* 0x000000110500788c */ /* 0x000fc8000bf05270 */
[----:B------:R-:W-:Y:S02]  /*3190*/  USEL UR4, URZ, 0x1, UP0 ;  /* 0x00000001ff047887 */ /* 0x000fe40008000000 */
[----:B------:R-:W-:-:S04]  /*31a0*/  USEL UR5, UR5, URZ, UP0 ;  /* 0x000000ff05057287 */ /* 0x000fc80008000000 */
[----:B------:R-:W-:Y:S01]  /*31b0*/  ULEA UR5, UR5, UR14, 0x3 ;  /* 0x0000000e05057291 */ /* 0x000fe2000f8e18ff */
[----:B-1----:R-:W-:-:S04]  /*31c0*/  LOP3.LUT R2, R0, UR4, RZ, 0x3c, !PT ;  /* 0x0000000400027c12 */ /* 0x002fc8000f8e3cff */
[----:B------:R-:W-:Y:S01]  /*31d0*/  SHF.L.U32 R2, R2, 0x1f, RZ ;  /* 0x0000001f02027819 */ /* 0x000fe200000006ff */
[----:B------:R-:W-:-:S07]  /*31e0*/  IMAD.U32 R0, RZ, RZ, UR5 ;  /* 0x00000005ff007e24 */ /* 0x000fce000f8e00ff */
.L_x_60:
[----:B-1----:R1:W2:Y:S02]  /*31f0*/  SYNCS.PHASECHK.TRANS64.TRYWAIT P0, [R0+URZ], R2 ;  /* 0x00000002000075a7 */ /* 0x0022a400080011ff */
[----:B--2---:R-:W-:Y:S05]  /*3200*/  @!P0 NANOSLEEP.SYNCS 0x989680 ;  /* 0x009896800000895d */ /* 0x004fea0003900000 */
[----:B------:R-:W2:Y:S02]  /*3210*/  @!P0 SYNCS.PHASECHK.TRANS64 P0, [R0+URZ], R2 ;  /* 0x00000002000085a7 */ /* 0x000ea400080010ff */
[----:B--23--:R-:W-:Y:S05]  /*3220*/  @P0 EXIT ;  /* 0x000000000000094d */ /* 0x00cfea0003800000 */
[----:B------:R-:W-:Y:S05]  /*3230*/  BRA `(.L_x_60) ;  /* 0xfffffffc00ec7947 */ /* 0x000fea000383ffff */
.L_x_23:
[----:B------:R-:W-:-:S04]  /*3240*/  UISETP.NE.AND UP0, UPT, UR7, URZ, UPT ;  /* 0x000000ff0700728c */ /* 0x000fc8000bf05270 */
[----:B------:R-:W-:-:S09]  /*3250*/  UISETP.NE.OR UP0, UPT, UR5, 0x1, UP0 ;  /* 0x000000010500788c */ /* 0x000fd20008705670 */
[----:B------:R-:W-:Y:S05]  /*3260*/  BRA.U UP0, `(.L_x_61) ;  /* 0x0000000500507547 */ /* 0x000fea000b800000 */
[----:B------:R-:W-:Y:S01]  /*3270*/  HFMA2 R9, -RZ, RZ, 0, 0 ;  /* 0x00000000ff097431 */ /* 0x000fe200000001ff */
[----:B------:R-:W-:Y:S01]  /*3280*/  ISETP.GE.U32.AND P2, PT, R14, 0x2, PT ;  /* 0x000000020e00780c */ /* 0x000fe20003f46070 */
[----:B------:R-:W-:Y:S01]  /*3290*/  IMAD.MOV.U32 R10, RZ, RZ, 0x1 ;  /* 0x00000001ff0a7424 */ /* 0x000fe200078e00ff */
[----:B------:R-:W-:Y:S01]  /*32a0*/  MOV R4, RZ ;  /* 0x000000ff00047202 */ /* 0x000fe20000000f00 */
[----:B------:R-:W-:Y:S01]  /*32b0*/  IMAD.MOV.U32 R12, RZ, RZ, RZ ;  /* 0x000000ffff0c7224 */ /* 0x000fe200078e00ff */
[----:B------:R-:W-:Y:S01]  /*32c0*/  UMOV UR4, 0x400 ;  /* 0x0000040000047882 */ /* 0x000fe20000000000 */
[----:B------:R-:W-:Y:S01]  /*32d0*/  IMAD.MOV.U32 R11, RZ, RZ, RZ ;  /* 0x000000ffff0b7224 */ /* 0x000fe200078e00ff */
[----:B------:R-:W-:Y:S01]  /*32e0*/  ULEA UR7, UR7, UR4, 0x18 ;  /* 0x0000000407077291 */ /* 0x000fe2000f8ec0ff */
[----:B------:R-:W-:-:S11]  /*32f0*/  UMOV UR6, URZ ;  /* 0x000000ff00067c82 */ /* 0x000fd60008000000 */
.L_x_65:
[----:B------:R-:W-:Y:S02]  /*3300*/  LEA R0, R4, UR7, 0x3 ;  /* 0x0000000704007c11 */ /* 0x000fe4000f8e18ff */
[----:B------:R-:W-:-:S03]  /*3310*/  SHF.L.U32 R2, R11, 0x1f, RZ ;  /* 0x0000001f0b027819 */ /* 0x000fc600000006ff */
[----:B------:R-:W-:Y:S01]  /*3320*/  VIADD R3, R0, 0x1b0 ;  /* 0x000001b000037836 */ /* 0x000fe20000000000 */
[----:B------:R-:W1:Y:S02]  /*3330*/  SYNCS.PHASECHK.TRANS64.TRYWAIT P0, [R0+URZ+0x1a0], R2 ;  /* 0x0001a002000075a7 */ /* 0x000e6400080011ff */
[----:B-1----:R-:W-:Y:S05]  /*3340*/  @!P0 BRA `(.L_x_62) ;  /* 0x0000007c00dc8947 */ /* 0x002fea0003800000 */
.L_x_173:
[----:B------:R-:W-:Y:S01]  /*3350*/  ULEA UR5, UR6, UR7, 0x3 ;  /* 0x0000000706057291 */ /* 0x000fe2000f8e18ff */
[----:B-1----:R-:W-:Y:S01]  /*3360*/  PRMT R0, RZ, 0x654, R3 ;  /* 0x00000654ff007816 */ /* 0x002fe20000000003 */
[----:B------:R-:W-:Y:S01]  /*3370*/  @!P2 IMAD.MOV.U32 R5, RZ, RZ, 0x10 ;  /* 0x00000010ff05a424 */ /* 0x000fe200078e00ff */
[----:B------:R-:W-:Y:S01]  /*3380*/  SHF.L.U32 R2, R10, 0x1f, RZ ;  /* 0x0000001f0a027819 */ /* 0x000fe200000006ff */
[----:B------:R-:W-:Y:S01]  /*3390*/  UIADD3 UR4, UPT, UPT, UR5, 0x140, URZ ;  /* 0x0000014005047890 */ /* 0x000fe2000fffe0ff */
[----:B------:R1:W-:Y:S04]  /*33a0*/  SYNCS.ARRIVE.TRANS64.RED.A1T0 RZ, [R0+URZ], RZ ;  /* 0x000000ff00ff79a7 */ /* 0x0003e800081004ff */
[----:B------:R-:W2:Y:S01]  /*33b0*/  SYNCS.PHASECHK.TRANS64.TRYWAIT P0, [UR5+0x150], R2 ;  /* 0x00015002ff0075a7 */ /* 0x000ea20008001105 */
[----:B-1----:R-:W-:-:S05]  /*33c0*/  IMAD.U32 R0, RZ, RZ, UR4 ;  /* 0x00000004ff007e24 */ /* 0x002fca000f8e00ff */
[----:B------:R-:W-:Y:S01]  /*33d0*/  PRMT R0, R14, 0x654, R0 ;  /* 0x000006540e007816 */ /* 0x000fe20000000000 */
[----:B--2---:R-:W-:Y:S06]  /*33e0*/  @!P0 BRA `(.L_x_63) ;  /* 0x0000007c00c88947 */ /* 0x004fec0003800000 */
.L_x_175:
[----:B------:R-:W-:Y:S01]  /*33f0*/  ULEA UR4, UR6, UR7, 0x4 ;  /* 0x0000000706047291 */ /* 0x000fe2000f8e20ff */
[----:B------:R-:W-:Y:S01]  /*3400*/  SEL R13, R0, R13, !P2 ;  /* 0x0000000d000d7207 */ /* 0x000fe20005000000 */
[----:B------:R-:W-:Y:S01]  /*3410*/  UIADD3 UR5, UPT, UPT, UR5, 0x140, URZ ;  /* 0x0000014005057890 */ /* 0x000fe2000fffe0ff */
[----:B------:R-:W-:Y:S01]  /*3420*/  LEA R0, R9, UR7, 0x3 ;  /* 0x0000000709007c11 */ /* 0x000fe2000f8e18ff */
[----:B------:R-:W-:Y:S01]  /*3430*/  UIADD3 UR4, UPT, UPT, UR4, 0x1d0, URZ ;  /* 0x000001d004047890 */ /* 0x000fe2000fffe0ff */
[----:B-1----:R-:W-:Y:S01]  /*3440*/  SHF.L.U32 R2, R12, 0x1f, RZ ;  /* 0x0000001f0c027819 */ /* 0x002fe200000006ff */
[----:B------:R1:W-:Y:S01]  /*3450*/  @!P2 SYNCS.ARRIVE.TRANS64.RED RZ, [R13+URZ], R5 ;  /* 0x000000050dffa9a7 */ /* 0x0003e200080004ff */
[----:B------:R-:W-:Y:S01]  /*3460*/  UIADD3 UR6, UPT, UPT, UR6, 0x1, URZ ;  /* 0x0000000106067890 */ /* 0x000fe2000fffe0ff */
[----:B------:R-:W-:-:S03]  /*3470*/  VIADD R8, R4, 0x1 ;  /* 0x0000000104087836 */ /* 0x000fc60000000000 */
[----:B------:R-:W-:Y:S02]  /*3480*/  UISETP.NE.AND UP0, UPT, UR6, 0x2, UPT ;  /* 0x000000020600788c */ /* 0x000fe4000bf05270 */
[----:B------:R-:W-:Y:S06]  /*3490*/  UGETNEXTWORKID.BROADCAST [UR4], [UR5] ;  /* 0x00000000040073ca */ /* 0x000fec0008000100 */
[----:B------:R-:W-:Y:S01]  /*34a0*/  USEL UR4, URZ, 0x1, UP0 ;  /* 0x00000001ff047887 */ /* 0x000fe20008000000 */
[----:B------:R-:W-:Y:S01]  /*34b0*/  ISETP.NE.AND P0, PT, R8, 0x2, PT ;  /* 0x000000020800780c */ /* 0x000fe20003f05270 */
[----:B------:R-:W-:Y:S01]  /*34c0*/  USEL UR6, UR6, URZ, UP0 ;  /* 0x000000ff06067287 */ /* 0x000fe20008000000 */
[----:B------:R-:W2:Y:S03]  /*34d0*/  SYNCS.PHASECHK.TRANS64.TRYWAIT P1, [R0+URZ+0x140], R2 ;  /* 0x00014002000075a7 */ /* 0x000ea600080211ff */
[----:B------:R-:W-:Y:S01]  /*34e0*/  LOP3.LUT R10, R10, UR4, RZ, 0x3c, !PT ;  /* 0x000000040a0a7c12 */ /* 0x000fe2000f8e3cff */
[----:B-12---:R-:W-:Y:S07]  /*34f0*/  @!P1 BRA `(.L_x_64) ;  /* 0x0000007c009c9947 */ /* 0x006fee0003800000 */
.L_x_176:
[----:B-1----:R-:W-:Y:S01]  /*3500*/  LEA R2, R9, UR7, 0x4 ;  /* 0x0000000709027c11 */ /* 0x002fe2000f8e20ff */
[----:B------:R-:W-:-:S04]  /*3510*/  VIADD R0, R0, 0x150 ;  /* 0x0000015000007836 */ /* 0x000fc80000000000 */
[----:B------:R1:W2:Y:S01]  /*3520*/  LDS.128 R4, [R2+0x1d0] ;  /* 0x0001d00002047984 */ /* 0x0002a20000000c00 */
[----:B------:R-:W-:Y:S01]  /*3530*/  PRMT R0, RZ, 0x654, R0 ;  /* 0x00000654ff007816 */ /* 0x000fe20000000000 */
[----:B------:R-:W-:Y:S01]  /*3540*/  @!PT LDS RZ, [RZ] ;  /* 0x00000000fffff984 */ /* 0x000fe20000000800 */
[----:B------:R-:W-:Y:S01]  /*3550*/  @!PT LDS RZ, [RZ] ;  /* 0x00000000fffff984 */ /* 0x000fe20000000800 */
[----:B------:R-:W-:Y:S01]  /*3560*/  @!PT LDS RZ, [RZ] ;  /* 0x00000000fffff984 */ /* 0x000fe20000000800 */
[----:B------:R-:W-:Y:S01]  /*3570*/  @!PT LDS RZ, [RZ] ;  /* 0x00000000fffff984 */ /* 0x000fe20000000800 */
[----:B------:R3:W-:Y:S06]  /*3580*/  MEMBAR.ALL.CTA ;  /* 0x0000000000007992 */ /* 0x0007ec0000008000 */
[----:B---3--:R-:W3:Y:S01]  /*3590*/  FENCE.VIEW.ASYNC.S ;  /* 0x00000000000073c6 */ /* 0x008ee20000000000 */
[----:B-1----:R-:W-:-:S04]  /*35a0*/  SEL R2, RZ, 0x1, P0 ;  /* 0x00000001ff027807 */ /* 0x002fc80000000000 */
[----:B------:R-:W-:Y:S01]  /*35b0*/  LOP3.LUT R11, R11, R2, RZ, 0x3c, !PT ;  /* 0x000000020b0b7212 */ /* 0x000fe200078e3cff */
[----:B---3--:R1:W-:Y:S01]  /*35c0*/  SYNCS.ARRIVE.TRANS64.RED.A1T0 RZ, [R0+URZ], RZ ;  /* 0x000000ff00ff79a7 */ /* 0x0083e200081004ff */
[----:B--2---:R-:W-:Y:S02]  /*35d0*/  LOP3.LUT P3, RZ, R6, 0x1, RZ, 0xc0, !PT ;  /* 0x0000000106ff7812 */ /* 0x004fe4000786c0ff */
[----:B------:R-:W-:Y:S01]  /*35e0*/  SEL R4, R8, RZ, P0 ;  /* 0x000000ff08047207 */ /* 0x000fe20000000000 */
[----:B-1----:R-:W-:-:S05]  /*35f0*/  VIADD R0, R9, 0x1 ;  /* 0x0000000109007836 */ /* 0x002fca0000000000 */
[----:B------:R-:W-:-:S04]  /*3600*/  ISETP.NE.AND P1, PT, R0, 0x2, PT ;  /* 0x000000020000780c */ /* 0x000fc80003f25270 */
[----:B------:R-:W-:Y:S02]  /*3610*/  SEL R3, RZ, 0x1, P1 ;  /* 0x00000001ff037807 */ /* 0x000fe40000800000 */
[----:B------:R-:W-:Y:S02]  /*3620*/  SEL R9, R0, RZ, P1 ;  /* 0x000000ff00097207 */ /* 0x000fe40000800000 */
[----:B------:R-:W-:Y:S01]  /*3630*/  LOP3.LUT R12, R12, R3, RZ, 0x3c, !PT ;  /* 0x000000030c0c7212 */ /* 0x000fe200078e3cff */
[----:B------:R-:W-:Y:S06]  /*3640*/  @P3 BRA `(.L_x_65) ;  /* 0xfffffffc002c3947 */ /* 0x000fec000383ffff */
[----:B------:R-:W-:Y:S01]  /*3650*/  ULEA UR5, UR6, UR7, 0x3 ;  /* 0x0000000706057291 */ /* 0x000fe2000f8e18ff */
[----:B------:R-:W-:-:S08]  /*3660*/  SHF.L.U32 R0, R10, 0x1f, RZ ;  /* 0x0000001f0a007819 */ /* 0x000fd000000006ff */
[----:B------:R-:W1:Y:S02]  /*3670*/  SYNCS.PHASECHK.TRANS64 P0, [UR5+0x150], R0 ;  /* 0x00015000ff0075a7 */ /* 0x000e640008001005 */
[----:B-1----:R-:W-:Y:S05]  /*3680*/  @P0 BRA `(.L_x_66) ;  /* 0x0000000000080947 */ /* 0x002fea0003800000 */
[----:B------:R-:W1:Y:S02]  /*3690*/  SYNCS.PHASECHK.TRANS64.TRYWAIT P0, [UR5+0x150], R0 ;  /* 0x00015000ff0075a7 */ /* 0x000e640008001105 */
[----:B-1----:R-:W-:Y:S05]  /*36a0*/  @!P0 BRA `(.L_x_67) ;  /* 0x0000007c00448947 */ /* 0x002fea0003800000 */
.L_x_66:
[----:B------:R-:W-:-:S04]  /*36b0*/  UIADD3 UR4, UPT, UPT, UR6, 0x1, URZ ;  /* 0x0000000106047890 */ /* 0x000fc8000fffe0ff */
[----:B------:R-:W-:-:S04]  /*36c0*/  UISETP.NE.AND UP0, UPT, UR4, 0x2, UPT ;  /* 0x000000020400788c */ /* 0x000fc8000bf05270 */
[----:B------:R-:W-:Y:S02]  /*36d0*/  USEL UR8, URZ, 0x1, UP0 ;  /* 0x00000001ff087887 */ /* 0x000fe40008000000 */
[----:B------:R-:W-:-:S04]  /*36e0*/  USEL UR4, UR4, URZ, UP0 ;  /* 0x000000ff04047287 */ /* 0x000fc80008000000 */
[----:B------:R-:W-:Y:S01]  /*36f0*/  ULEA UR4, UR4, UR7, 0x3 ;  /* 0x0000000704047291 */ /* 0x000fe2000f8e18ff */
[----:B-1----:R-:W-:-:S04]  /*3700*/  LOP3.LUT R2, R10, UR8, RZ, 0x3c, !PT ;  /* 0x000000080a027c12 */ /* 0x002fc8000f8e3cff */
[----:B------:R-:W-:-:S04]  /*3710*/  SHF.L.U32 R0, R2, 0x1f, RZ ;  /* 0x0000001f02007819 */ /* 0x000fc800000006ff */
[----:B------:R-:W1:Y:S02]  /*3720*/  SYNCS.PHASECHK.TRANS64 P0, [UR4+0x150], R0 ;  /* 0x00015000ff0075a7 */ /* 0x000e640008001004 */
[----:B-1----:R-:W-:Y:S05]  /*3730*/  @P0 EXIT ;  /* 0x000000000000094d */ /* 0x002fea0003800000 */
[----:B------:R-:W-:Y:S02]  /*3740*/  SHF.L.U32 R2, R2, 0x1f, RZ ;  /* 0x0000001f02027819 */ /* 0x000fe400000006ff */
[----:B------:R-:W-:-:S07]  /*3750*/  MOV R0, UR4 ;  /* 0x0000000400007c02 */ /* 0x000fce0008000f00 */
.L_x_68:
[----:B-1----:R1:W2:Y:S02]  /*3760*/  SYNCS.PHASECHK.TRANS64.TRYWAIT P0, [R0+URZ+0x150], R2 ;  /* 0x00015002000075a7 */ /* 0x0022a400080011ff */
[----:B--2---:R-:W-:Y:S05]  /*3770*/  @!P0 NANOSLEEP.SYNCS 0x989680 ;  /* 0x009896800000895d */ /* 0x004fea0003900000 */
[----:B------:R-:W2:Y:S02]  /*3780*/  @!P0 SYNCS.PHASECHK.TRANS64 P0, [R0+URZ+0x150], R2 ;  /* 0x00015002000085a7 */ /* 0x000ea400080010ff */
[----:B--2---:R-:W-:Y:S05]  /*3790*/  @P0 EXIT ;  /* 0x000000000000094d */ /* 0x004fea0003800000 */
[----:B------:R-:W-:Y:S05]  /*37a0*/  BRA `(.L_x_68) ;  /* 0xfffffffc00ec7947 */ /* 0x000fea000383ffff */
.L_x_61:
[----:B------:R-:W-:Y:S05]  /*37b0*/  BRA.U UP5, `(.L_x_69) ;  /* 0x0000000d05807547 */ /* 0x000fea000b800000 */
[----:B------:R-:W-:Y:S01]  /*37c0*/  UMOV UR4, 0x40 ;  /* 0x0000004000047882 */ /* 0x000fe20000000000 */
[----:B------:R-:W-:Y:S01]  /*37d0*/  NOP ;  /* 0x0000000000007918 */ /* 0x000fe20000000000 */
[----:B------:R-:W-:Y:S01]  /*37e0*/  ULEA UR4, UR7, UR4, 0x18 ;  /* 0x0000000407047291 */ /* 0x000fe2000f8ec0ff */
[----:B------:R-:W-:Y:S02]  /*37f0*/  UMOV UR5, 0x400 ;  /* 0x0000040000057882 */ /* 0x000fe40000000000 */
[----:B------:R-:W-:-:S06]  /*3800*/  ULEA UR7, UR7, UR5, 0x18 ;  /* 0x0000000507077291 */ /* 0x000fcc000f8ec0ff */
[----:B------:R-:W1:Y:S02]  /*3810*/  LDS.U8 R0, [UR4+0x1c] ;  /* 0x00001c04ff007984 */ /* 0x000e640008000000 */
[----:B-1----:R-:W-:-:S13]  /*3820*/  ISETP.NE.AND P0, PT, R0, RZ, PT ;  /* 0x000000ff0000720c */ /* 0x002fda0003f05270 */
[----:B------:R-:W-:Y:S05]  /*3830*/  @P0 BRA `(.L_x_70) ;  /* 0x0000000000580947 */ /* 0x000fea0003800000 */
[----:B------:R-:W-:-:S13]  /*3840*/  ELECT P0, URZ, PT ;  /* 0x0000000000ff782f */ /* 0x000fda0003800000 */
[----:B------:R-:W-:Y:S05]  /*3850*/  @!P0 BRA `(.L_x_71) ;  /* 0x0000000000608947 */ /* 0x000fea0003800000 */
[----:B------:R-:W-:Y:S01]  /*3860*/  UMOV UR5, 0x10 ;  /* 0x0000001000057882 */ /* 0x000fe20000000000 */
[----:B------:R-:W-:Y:S01]  /*3870*/  HFMA2 R2, -RZ, RZ, 0, 5.9604644775390625e-08 ;  /* 0x00000001ff027431 */ /* 0x000fe200000001ff */
[----:B------:R-:W-:-:S03]  /*3880*/  MOV R3, 0xffff ;  /* 0x0000ffff00037802 */ /* 0x000fc60000000f00 */
[----:B------:R-:W-:Y:S04]  /*3890*/  DEPBAR.LE SB1, 0x36 ;  /* 0x00009d800000791a */ /* 0x000fe80000000000 */
[----:B------:R-:W1:Y:S02]  /*38a0*/  UTCATOMSWS.FIND_AND_SET.ALIGN UP0, UR5, UR5 ;  /* 0x00000005000575e3 */ /* 0x000e640008000800 */
[----:B-1----:R-:W-:Y:S01]  /*38b0*/  MOV R0, UR5 ;  /* 0x0000000500007c02 */ /* 0x002fe20008000f00 */
[----:B------:R-:W-:Y:S06]  /*38c0*/  BRA.U UP0, `(.L_x_72) ;  /* 0x0000000100187547 */ /* 0x000fec000b800000 */
.L_x_73:
[----:B------:R-:W-:Y:S05]  /*38d0*/  NANOSLEEP 0x64 ;  /* 0x000000640000795d */ /* 0x000fea0003800000 */
[----:B------:R-:W-:-:S05]  /*38e0*/  UMOV UR5, 0x10 ;  /* 0x0000001000057882 */ /* 0x000fca0000000000 */
[----:B------:R-:W-:Y:S04]  /*38f0*/  DEPBAR.LE SB1, 0x36 ;  /* 0x00009d800000791a */ /* 0x000fe80000000000 */
[----:B------:R-:W1:Y:S02]  /*3900*/  UTCATOMSWS.FIND_AND_SET.ALIGN UP0, UR5, UR5 ;  /* 0x00000005000575e3 */ /* 0x000e640008000800 */
[----:B-1----:R-:W-:Y:S01]  /*3910*/  MOV R0, UR5 ;  /* 0x0000000500007c02 */ /* 0x002fe20008000f00 */
[----:B------:R-:W-:Y:S05]  /*3920*/  BRA.U !UP0, `(.L_x_73) ;  /* 0xfffffffd08e87547 */ /* 0x000fea000b83ffff */
.L_x_72:
[-C--:B------:R-:W-:Y:S02]  /*3930*/  SHF.L.U32 R3, R3, R0.reuse, RZ ;  /* 0x0000000003037219 */ /* 0x080fe400000006ff */
[----:B------:R-:W-:Y:S01]  /*3940*/  SHF.L.U32 R2, R2, R0, RZ ;  /* 0x0000000002027219 */ /* 0x000fe200000006ff */
[----:B------:R-:W-:Y:S02]  /*3950*/  IMAD.SHL.U32 R0, R0, 0x20, RZ ;  /* 0x0000002000007824 */ /* 0x000fe400078e00ff */
[----:B------:R1:W-:Y:S04]  /*3960*/  ATOMS.OR RZ, [UR4+0x14], R3 ;  /* 0x00001403ffff798c */ /* 0x0003e8000b000004 */
[----:B------:R1:W-:Y:S04]  /*3970*/  ATOMS.OR RZ, [UR4+0x18], R2 ;  /* 0x00001802ffff798c */ /* 0x0003e8000b000004 */
[----:B------:R1:W-:Y:S01]  /*3980*/  STS [UR7+0x1f0], R0 ;  /* 0x0001f000ff007988 */ /* 0x0003e20008000807 */
[----:B------:R-:W-:Y:S05]  /*3990*/  BRA `(.L_x_71) ;  /* 0x0000000000107947 */ /* 0x000fea0003800000 */
.L_x_70:
[----:B------:R-:W-:Y:S02]  /*39a0*/  MOV R0, 0xffffffff ;  /* 0xffffffff00007802 */ /* 0x000fe40000000f00 */
[----:B------:R-:W-:-:S03]  /*39b0*/  MOV R2, 0x39e0 ;  /* 0x000039e000027802 */ /* 0x000fc60000000f00 */
[----:B------:R1:W-:Y:S04]  /*39c0*/  STS [UR7+0x1f0], R0 ;  /* 0x0001f000ff007988 */ /* 0x0003e80008000807 */
[----:B-1---5:R-:W-:Y:S05]  /*39d0*/  CALL.REL.NOINC `($__internal_1_$__cuda_sm10x_tcgen05_guardrail_trap_phase_invalid_during_alloc) ;  /* 0x0000007c00dc7944 */ /* 0x022fea0003c00000 */
.L_x_71:
[----:B------:R-:W-:Y:S05]  /*39e0*/  WARPSYNC.ALL ;  /* 0x0000000000007948 */ /* 0x000fea0003800000 */
[----:B------:R-:W2:Y:S01]  /*39f0*/  S2UR UR9, SR_CgaCtaId ;  /* 0x00000000000979c3 */ /* 0x000ea20000008800 */
[----:B------:R-:W-:Y:S01]  /*3a00*/  UMOV UR4, 0x400 ;  /* 0x0000040000047882 */ /* 0x000fe20000000000 */
[----:B------:R-:W-:-:S06]  /*3a10*/  NOP ;  /* 0x0000000000007918 */ /* 0x000fcc0000000000 */
[----:B------:R-:W-:Y:S06]  /*3a20*/  BAR.ARV 0x6, 0xa0 ;  /* 0x0182800000007b1d */ /* 0x000fec0000002000 */
[----:B------:R-:W3:Y:S01]  /*3a30*/  LDCU UR6, c[0x0][0x38c] ;  /* 0x00007180ff0677ac */ /* 0x000ee20008000800 */
[----:B-1----:R-:W-:Y:S01]  /*3a40*/  LOP3.LUT R0, R4, 0xffff, RZ, 0xc0, !PT ;  /* 0x0000ffff04007812 */ /* 0x002fe200078ec0ff */
[----:B------:R-:W-:Y:S02]  /*3a50*/  HFMA2 R12, -RZ, RZ, 0, 0 ;  /* 0x00000000ff0c7431 */ /* 0x000fe400000001ff */
[----:B------:R-:W-:Y:S01]  /*3a60*/  IMAD.MOV.U32 R7, RZ, RZ, 0x1 ;  /* 0x00000001ff077424 */ /* 0x000fe200078e00ff */
[----:B------:R-:W1:Y:S01]  /*3a70*/  LDCU UR5, c[0x0][0x38c] ;  /* 0x00007180ff0577ac */ /* 0x000e620008000800 */
[----:B------:R-:W-:Y:S01]  /*3a80*/  R2UR UR10, R0 ;  /* 0x00000000000a72ca */ /* 0x000fe200000e0000 */
[----:B------:R-:W-:Y:S01]  /*3a90*/  IMAD.MOV.U32 R0, RZ, RZ, RZ ;  /* 0x000000ffff007224 */ /* 0x000fe200078e00ff */
[----:B------:R-:W-:Y:S01]  /*3aa0*/  UMOV UR12, URZ ;  /* 0x000000ff000c7c82 */ /* 0x000fe20008000000 */
[----:B------:R-:W-:Y:S01]  /*3ab0*/  UMOV UR19, URZ ;  /* 0x000000ff00137c82 */ /* 0x000fe20008000000 */
[----:B--2---:R-:W-:Y:S01]  /*3ac0*/  ULEA UR9, UR9, UR4, 0x18 ;  /* 0x0000000409097291 */ /* 0x004fe2000f8ec0ff */
[----:B------:R-:W-:Y:S01]  /*3ad0*/  UMOV UR22, 0x0 ;  /* 0x0000000000167882 */ /* 0x000fe20000000000 */
[----:B------:R-:W-:-:S02]  /*3ae0*/  UMOV UR23, 0x43c0010 ;  /* 0x043c001000177882 */ /* 0x000fc40000000000 */
[----:B------:R-:W-:Y:S02]  /*3af0*/  UIADD3 UR11, UPT, UPT, UR9, 0xf300, URZ ;  /* 0x0000f300090b7890 */ /* 0x000fe4000fffe0ff */
[----:B------:R-:W-:Y:S02]  /*3b00*/  UIADD3 UR4, UPT, UPT, UR9, 0x17b00, URZ ;  /* 0x00017b0009047890 */ /* 0x000fe4000fffe0ff */
[----:B---3--:R-:W-:Y:S01]  /*3b10*/  UIADD3 UR6, UPT, UPT, UR6, 0xf, URZ ;  /* 0x0000000f06067890 */ /* 0x008fe2000fffe0ff */
[----:B------:R-:W2:Y:S01]  /*3b20*/  LDS R2, [UR9+0x1f0] ;  /* 0x0001f009ff027984 */ /* 0x000ea20008000800 */
[----:B------:R-:W-:Y:S02]  /*3b30*/  USHF.R.U32.HI UR11, URZ, 0x4, UR11 ;  /* 0x00000004ff0b7899 */ /* 0x000fe4000801160b */
[----:B------:R-:W-:Y:S02]  /*3b40*/  USHF.R.S32.HI UR8, URZ, 0x1f, UR6 ;  /* 0x0000001fff087899 */ /* 0x000fe40008011406 */
[----:B------:R-:W-:-:S02]  /*3b50*/  USHF.R.U32.HI UR4, URZ, 0x4, UR4 ;  /* 0x00000004ff047899 */ /* 0x000fc40008011604 */
[----:B------:R-:W-:Y:S02]  /*3b60*/  ULEA.HI UR8, UR8, UR6, URZ, 0x4 ;  /* 0x0000000608087291 */ /* 0x000fe4000f8f20ff */
[----:B------:R-:W-:Y:S02]  /*3b70*/  ULOP3.LUT UR11, UR11, 0x3fff, URZ, 0xc0, !UPT ;  /* 0x00003fff0b0b7892 */ /* 0x000fe4000f8ec0ff */
[----:B------:R-:W-:Y:S02]  /*3b80*/  USHF.R.S32.HI UR8, URZ, 0x4, UR8 ;  /* 0x00000004ff087899 */ /* 0x000fe40008011408 */
[----:B------:R-:W-:Y:S02]  /*3b90*/  ULOP3.LUT UR4, UR4, 0x3fff, URZ, 0xc0, !UPT ;  /* 0x00003fff04047892 */ /* 0x000fe4000f8ec0ff */
[----:B------:R-:W-:Y:S02]  /*3ba0*/  UISETP.LT.AND UP0, UPT, UR8, 0x1, UPT ;  /* 0x000000010800788c */ /* 0x000fe4000bf01270 */
[----:B------:R-:W-:-:S02]  /*3bb0*/  ULOP3.LUT UR11, UR11, 0x10000, URZ, 0xfc, !UPT ;  /* 0x000100000b0b7892 */ /* 0x000fc4000f8efcff */
[----:B------:R-:W-:Y:S02]  /*3bc0*/  USEL UR16, UR8, 0x1, !UP0 ;  /* 0x0000000108107887 */ /* 0x000fe4000c000000 */
[----:B------:R-:W-:Y:S02]  /*3bd0*/  ULOP3.LUT UR4, UR4, 0x10000, URZ, 0xfc, !UPT ;  /* 0x0001000004047892 */ /* 0x000fe4000f8efcff */
[----:B------:R-:W-:Y:S02]  /*3be0*/  UIADD3 UR16, UPT, UPT, -UR16, URZ, URZ ;  /* 0x000000ff10107290 */ /* 0x000fe4000fffe1ff */
[----:B-1----:R-:W-:Y:S01]  /*3bf0*/  UISETP.GE.AND UP4, UPT, UR5, 0x1, UPT ;  /* 0x000000010500788c */ /* 0x002fe2000bf86270 */
[----:B--2---:R-:W-:Y:S01]  /*3c00*/  R2UR UR13, R2 ;  /* 0x00000000020d72ca */ /* 0x004fe200000e0000 */
[----:B------:R-:W-:-:S14]  /*3c10*/  IMAD.MOV.U32 R2, RZ, RZ, RZ ;  /* 0x000000ffff027224 */ /* 0x000fdc00078e00ff */
.L_x_80:
[----:B------:R-:W-:Y:S02]  /*3c20*/  LEA R3, R2, UR9, 0x3 ;  /* 0x0000000902037c11 */ /* 0x000fe4000f8e18ff */
[----:B------:R-:W-:Y:S02]  /*3c30*/  SHF.L.U32 R4, R12, 0x1f, RZ ;  /* 0x0000001f0c047819 */ /* 0x000fe400000006ff */
[----:B------:R-:W-:Y:S01]  /*3c40*/  PLOP3.LUT P0, PT, PT, PT, UP4, 0x80, 0x8 ;  /* 0x000000000008781c */ /* 0x000fe20003f0f048 */
[----:B------:R-:W-:Y:S01]  /*3c50*/  VIADD R5, R3, 0x150 ;  /* 0x0000015003057836 */ /* 0x000fe20000000000 */
[----:B-1----:R-:W1:Y:S02]  /*3c60*/  SYNCS.PHASECHK.TRANS64.TRYWAIT P1, [R3+URZ+0x140], R4 ;  /* 0x00014004030075a7 */ /* 0x002e6400080211ff */
[----:B-1----:R-:W-:Y:S09]  /*3c70*/  @!P1 BRA `(.L_x_74) ;  /* 0x0000007400e89947 */ /* 0x002ff20003800000 */
.L_x_178:
[----:B------:R-:W-:Y:S01]  /*3c80*/  LEA R6, R2, UR9, 0x4 ;  /* 0x0000000902067c11 */ /* 0x000fe2000f8e20ff */
[----:B------:R-:W-:Y:S01]  /*3c90*/  @UP4 ULEA UR5, UR19, UR9, 0x3 ;  /* 0x0000000913054291 */ /* 0x000fe2000f8e18ff */
[----:B------:R-:W-:Y:S01]  /*3ca0*/  PLOP3.LUT P1, PT, PT, PT, PT, 0x80, 0x8 ;  /* 0x000000000008781c */ /* 0x000fe20003f2f070 */
[----:B------:R-:W-:Y:S01]  /*3cb0*/  ULEA UR15, UR12, UR9, 0x3 ;  /* 0x000000090c0f7291 */ /* 0x000fe2000f8e18ff */
[----:B------:R-:W-:Y:S01]  /*3cc0*/  PRMT R5, RZ, 0x654, R5 ;  /* 0x00000654ff057816 */ /* 0x000fe20000000005 */
[----:B------:R2:W3:Y:S01]  /*3cd0*/  LDS.128 R8, [R6+0x1d0] ;  /* 0x0001d00006087984 */ /* 0x0004e20000000c00 */
[----:B-1----:R-:W-:Y:S02]  /*3ce0*/  @P0 SHF.L.U32 R4, R0, 0x1f, RZ ;  /* 0x0000001f00040819 */ /* 0x002fe400000006ff */
[----:B------:R-:W-:Y:S01]  /*3cf0*/  SHF.L.U32 R3, R7, 0x1f, RZ ;  /* 0x0000001f07037819 */ /* 0x000fe200000006ff */
[----:B------:R-:W-:Y:S01]  /*3d00*/  @!PT LDS RZ, [RZ] ;  /* 0x00000000fffff984 */ /* 0x000fe20000000800 */
[----:B------:R-:W-:Y:S01]  /*3d10*/  @!PT LDS RZ, [RZ] ;  /* 0x00000000fffff984 */ /* 0x000fe20000000800 */
[----:B------:R-:W-:Y:S01]  /*3d20*/  @!PT LDS RZ, [RZ] ;  /* 0x00000000fffff984 */ /* 0x000fe20000000800 */
[----:B------:R-:W-:Y:S01]  /*3d30*/  @!PT LDS RZ, [RZ] ;  /* 0x00000000fffff984 */ /* 0x000fe20000000800 */
[----:B------:R1:W-:Y:S06]  /*3d40*/  MEMBAR.ALL.CTA ;  /* 0x0000000000007992 */ /* 0x0003ec0000008000 */
[----:B-1----:R-:W1:Y:S02]  /*3d50*/  FENCE.VIEW.ASYNC.S ;  /* 0x00000000000073c6 */ /* 0x002e640000000000 */
[----:B-1----:R2:W-:Y:S01]  /*3d60*/  SYNCS.ARRIVE.TRANS64.RED.A1T0 RZ, [R5+URZ], RZ ;  /* 0x000000ff05ff79a7 */ /* 0x0025e200081004ff */
[----:B------:R2:W1:Y:S01]  /*3d70*/  @P0 SYNCS.PHASECHK.TRANS64.TRYWAIT P1, [UR5], R4 ;  /* 0x00000004ff0005a7 */ /* 0x0004620008021105 */
[----:B------:R-:W4:Y:S02]  /*3d80*/  SYNCS.PHASECHK.TRANS64.TRYWAIT P0, [UR15+0x180], R3 ;  /* 0x00018003ff0075a7 */ /* 0x000f24000800110f */
[----:B-1234-:R-:W-:Y:S05]  /*3d90*/  @!P0 BRA `(.L_x_75) ;  /* 0x0000007400b48947 */ /* 0x01efea0003800000 */
.L_x_180:
[----:B-1----:R-:W-:Y:S01]  /*3da0*/  IADD3 R4, PT, PT, R2, 0x1, RZ ;  /* 0x0000000102047810 */ /* 0x002fe20007ffe0ff */
[----:B------:R-:W-:Y:S06]  /*3db0*/  BRA.U !UP4, `(.L_x_76) ;  /* 0x000000010c9c7547 */ /* 0x000fec000b800000 */
[----:B------:R-:W-:Y:S02]  /*3dc0*/  ULEA.HI UR14, UR12, UR12, URZ, 0x1 ;  /* 0x0000000c0c0e7291 */ /* 0x000fe4000f8f08ff */
[----:B------:R-:W-:Y:S02]  /*3dd0*/  UPLOP3.LUT UP2, UPT, UPT, UPT, UPT, 0x40, 0x4 ;  /* 0x000000000004789c */ /* 0x000fe40003f4e870 */
[----:B------:R-:W-:Y:S02]  /*3de0*/  USHF.R.U32.HI UR5, URZ, 0x1, UR14 ;  /* 0x00000001ff057899 */ /* 0x000fe4000801160e */
[----:B------:R-:W-:Y:S02]  /*3df0*/  ULOP3.LUT UR14, UR14, 0xffe, URZ, 0xc0, !UPT ;  /* 0x00000ffe0e0e7892 */ /* 0x000fe4000f8ec0ff */
[----:B------:R-:W-:Y:S02]  /*3e00*/  UIMAD UR5, UR5, 0xf0, UR13 ;  /* 0x000000f0050578a4 */ /* 0x000fe4000f8e020d */
[----:B------:R-:W-:Y:S01]  /*3e10*/  UIADD3 UR14, UPT, UPT, -UR14, UR12, URZ ;  /* 0x0000000c0e0e7290 */ /* 0x000fe2000fffe1ff */
[----:B------:R-:W-:Y:S01]  /*3e20*/  UMOV UR18, UR16 ;  /* 0x0000001000127c82 */ /* 0x000fe20008000000 */
[----:B------:R-:W-:-:S02]  /*3e30*/  UMOV UR17, UR8 ;  /* 0x0000000800117c82 */ /* 0x000fc40008000000 */
[----:B------:R-:W-:-:S03]  /*3e40*/  ULEA UR14, UR14, UR5, 0x14 ;  /* 0x000000050e0e7291 */ /* 0x000fc6000f8ea0ff */
[----:B------:R-:W-:-:S09]  /*3e50*/  UMOV UR5, UR19 ;  /* 0x0000001300057c82 */ /* 0x000fd20008000000 */
.L_x_79:
[----:B------:R-:W-:Y:S02]  /*3e60*/  UIADD3 UR18, UPT, UPT, UR18, 0x1, URZ ;  /* 0x0000000112127890 */ /* 0x000fe4000fffe0ff */
[----:B-1----:R-:W-:Y:S02]  /*3e70*/  ULEA UR7, UR5, UR9, 0x3 ;  /* 0x0000000905077291 */ /* 0x002fe4000f8e18ff */
[----:B------:R-:W-:Y:S01]  /*3e80*/  UISETP.NE.AND UP3, UPT, UR18, URZ, UPT ;  /* 0x000000ff1200728c */ /* 0x000fe2000bf65270 */
[----:B--2---:R-:W-:Y:S10]  /*3e90*/  @P1 BRA `(.L_x_77) ;  /* 0x00000000000c1947 */ /* 0x004ff40003800000 */
[----:B------:R-:W-:Y:S04]  /*3ea0*/  SHF.L.U32 R2, R0, 0x1f, RZ ;  /* 0x0000001f00027819 */ /* 0x000fe800000006ff */
[----:B------:R-:W1:Y:S02]  /*3eb0*/  SYNCS.PHASECHK.TRANS64.TRYWAIT P0, [UR7], R2 ;  /* 0x00000002ff0075a7 */ /* 0x000e640008001107 */
[----:B-1----:R-:W-:Y:S05]  /*3ec0*/  @!P0 BRA `(.L_x_78) ;  /* 0x0000007400808947 */ /* 0x002fea0003800000 */
.L_x_77:
[----:B------:R-:W-:Y:S01]  /*3ed0*/  UISETP.NE.AND UP0, UPT, UR17, 0x1, UPT ;  /* 0x000000011100788c */ /* 0x000fe2000bf05270 */
[----:B------:R-:W-:Y:S01]  /*3ee0*/  PLOP3.LUT P1, PT, PT, PT, PT, 0x80, 0x8 ;  /* 0x000000000008781c */ /* 0x000fe20003f2f070 */
[----:B------:R-:W-:Y:S02]  /*3ef0*/  UIADD3 UR19, UPT, UPT, UR5, 0x1, URZ ;  /* 0x0000000105137890 */ /* 0x000fe4000fffe0ff */
[----:B------:R-:W-:Y:S02]  /*3f00*/  ULEA UR24, UR5, UR11, 0x7 ;  /* 0x0000000b05187291 */ /* 0x000fe4000f8e38ff */
[----:B------:R-:W-:Y:S01]  /*3f10*/  UISETP.NE.AND UP1, UPT, UR19, 0x11, UPT ;  /* 0x000000111300788c */ /* 0x000fe2000bf25270 */
[----:B------:R-:W-:Y:S01]  /*3f20*/  PLOP3.LUT P0, PT, PT, PT, UP0, 0x80, 0x8 ;  /* 0x000000000008781c */ /* 0x000fe20003f0f008 */
[----:B------:R-:W-:Y:S02]  /*3f30*/  UIADD3 UR17, UPT, UPT, UR17, -0x1, URZ ;  /* 0xffffffff11117890 */ /* 0x000fe4000fffe0ff */
[----:B------:R-:W-:Y:S02]  /*3f40*/  USEL UR6, URZ, 0x1, UP1 ;  /* 0x00000001ff067887 */ /* 0x000fe40008800000 */
[----:B------:R-:W-:Y:S01]  /*3f50*/  USEL UR19, UR19, URZ, UP1 ;  /* 0x000000ff13137287 */ /* 0x000fe20008800000 */
[----:B------:R-:W-:Y:S03]  /*3f60*/  UMOV UR25, 0xc0004010 ;  /* 0xc000401000197882 */ /* 0x000fe60000000000 */
[----:B------:R-:W-:Y:S01]  /*3f70*/  @UP0 ULEA UR20, UR19, UR9, 0x3 ;  /* 0x0000000913140291 */ /* 0x000fe2000f8e18ff */
[----:B------:R-:W-:Y:S01]  /*3f80*/  LOP3.LUT R0, R0, UR6, RZ, 0x3c, !PT ;  /* 0x0000000600007c12 */ /* 0x000fe2000f8e3cff */
[----:B------:R-:W-:Y:S03]  /*3f90*/  UIMAD UR6, UR5, 0x1e0, UR4 ;  /* 0x000001e0050678a4 */ /* 0x000fe6000f8e0204 */
[----:B-1----:R-:W-:Y:S01]  /*3fa0*/  @P0 SHF.L.U32 R2, R0, 0x1f, RZ ;  /* 0x0000001f00020819 */ /* 0x002fe200000006ff */
[----:B------:R-:W-:Y:S03]  /*3fb0*/  UMOV UR5, UR19 ;  /* 0x0000001300057c82 */ /* 0x000fe60008000000 */
[----:B------:R1:W2:Y:S01]  /*3fc0*/  @P0 SYNCS.PHASECHK.TRANS64.TRYWAIT P1, [UR20], R2 ;  /* 0x00000002ff0005a7 */ /* 0x0002a20008021114 */
[----:B------:R-:W-:Y:S03]  /*3fd0*/  UIADD3 UR20, UPT, UPT, UR7, 0x88, URZ ;  /* 0x0000008807147890 */ /* 0x000fe6000fffe0ff */
[----:B------:R-:W-:Y:S02]  /*3fe0*/  UMOV UR7, 0xc0004010 ;  /* 0xc000401000077882 */ /* 0x000fe40000000000 */
[----:B------:R1:W-:Y:S01]  /*3ff0*/  UTCHMMA gdesc[UR24], gdesc[UR6], tmem[UR14], tmem[UR22], idesc[UR23], UP2 ;  /* 0x00ff1606180075ea */ /* 0x0003e2000900000e */
[----:B------:R-:W-:Y:S03]  /*4000*/  UPLOP3.LUT UP2, UPT, UPT, UPT, UPT, 0x80, 0x8 ;  /* 0x000000000008789c */ /* 0x000fe60003f4f070 */
[----:B------:R1:W-:Y:S01]  /*4010*/  UTCBAR.MULTICAST [UR20], URZ, UR10 ;  /* 0x000000ff140073e9 */ /* 0x0003e2000800080a */
[----:B------:R-:W-:Y:S07]  /*4020*/  BRA.U UP3, `(.L_x_79) ;  /* 0xfffffffd038c7547 */ /* 0x000fee000b83ffff */
.L_x_76:
[----:B------:R-:W-:Y:S01]  /*4030*/  UIADD3 UR12, UPT, UPT, UR12, 0x1, URZ ;  /* 0x000000010c0c7890 */ /* 0x000fe2000fffe0ff */
[----:B------:R-:W-:Y:S01]  /*4040*/  LOP3.LUT P0, RZ, R10, 0x1, RZ, 0xc0, !PT ;  /* 0x000000010aff7812 */ /* 0x000fe2000780c0ff */
[----:B------:R-:W-:Y:S01]  /*4050*/  UIADD3 UR15, UPT, UPT, UR15, 0x160, URZ ;  /* 0x000001600f0f7890 */ /* 0x000fe2000fffe0ff */
[----:B--2---:R-:W-:Y:S01]  /*4060*/  ISETP.NE.AND P1, PT, R4, 0x2, PT ;  /* 0x000000020400780c */ /* 0x004fe20003f25270 */
[----:B------:R-:W-:-:S03]  /*4070*/  UISETP.NE.AND UP0, UPT, UR12, 0x4, UPT ;  /* 0x000000040c00788c */ /* 0x000fc6000bf05270 */
[----:B-1----:R-:W-:Y:S01]  /*4080*/  SEL R2, RZ, 0x1, P1 ;  /* 0x00000001ff027807 */ /* 0x002fe20000800000 */
[----:B------:R-:W-:Y:S02]  /*4090*/  USEL UR5, URZ, 0x1, UP0 ;  /* 0x00000001ff057887 */ /* 0x000fe40008000000 */
[----:B------:R-:W-:Y:S01]  /*40a0*/  USEL UR12, UR12, URZ, UP0 ;  /* 0x000000ff0c0c7287 */ /* 0x000fe20008000000 */
[----:B------:R1:W-:Y:S01]  /*40b0*/  UTCBAR [UR15], URZ ;  /* 0x000000ff0f0073e9 */ /* 0x0003e200080000ff */
[----:B------:R-:W-:Y:S02]  /*40c0*/  LOP3.LUT R12, R12, R2, RZ, 0x3c, !PT ;  /* 0x000000020c0c7212 */ /* 0x000fe400078e3cff */
[----:B------:R-:W-:Y:S02]  /*40d0*/  LOP3.LUT R7, R7, UR5, RZ, 0x3c, !PT ;  /* 0x0000000507077c12 */ /* 0x000fe4000f8e3cff */
[----:B------:R-:W-:Y:S01]  /*40e0*/  SEL R2, R4, RZ, P1 ;  /* 0x000000ff04027207 */ /* 0x000fe20000800000 */
[----:B------:R-:W-:Y:S06]  /*40f0*/  @P0 BRA `(.L_x_80) ;  /* 0xfffffff800c80947 */ /* 0x000fec000383ffff */
[----:B------:R-:W2:Y:S01]  /*4100*/  S2UR UR4, SR_CgaCtaId ;  /* 0x00000000000479c3 */ /* 0x000ea20000008800 */
[----:B------:R-:W-:Y:S01]  /*4110*/  ELECT P0, URZ, PT ;  /* 0x0000000000ff782f */ /* 0x000fe20003800000 */
[----:B------:R-:W-:Y:S01]  /*4120*/  IMAD.MOV.U32 R2, RZ, RZ, 0x1 ;  /* 0x00000001ff027424 */ /* 0x000fe200078e00ff */
[----:B------:R-:W-:Y:S01]  /*4130*/  UIADD3 UR9, UPT, UPT, UR9, 0x180, URZ ;  /* 0x0000018009097890 */ /* 0x000fe2000fffe0ff */
[----:B------:R-:W-:Y:S01]  /*4140*/  SHF.L.U32 R0, R7, 0x1f, RZ ;  /* 0x0000001f07007819 */ /* 0x000fe200000006ff */
[----:B------:R-:W-:-:S03]  /*4150*/  UMOV UR5, 0x40 ;  /* 0x0000004000057882 */ /* 0x000fc60000000000 */
[----:B------:R-:W-:Y:S01]  /*4160*/  UVIRTCOUNT.DEALLOC.SMPOOL 0x80 ;  /* 0x000000800000784c */ /* 0x000fe20000000000 */
[----:B--2---:R-:W-:Y:S02]  /*4170*/  ULEA UR4, UR4, UR5, 0x18 ;  /* 0x0000000504047291 */ /* 0x004fe4000f8ec0ff */
[----:B------:R-:W-:-:S07]  /*4180*/  ULEA UR5, UR12, UR9, 0x3 ;  /* 0x000000090c057291 */ /* 0x000fce000f8e18ff */
[----:B------:R2:W-:Y:S02]  /*4190*/  @P0 STS.U8 [UR4+0x1c], R2 ;  /* 0x00001c02ff000988 */ /* 0x0005e40008000004 */
[----:B------:R-:W3:Y:S02]  /*41a0*/  SYNCS.PHASECHK.TRANS64.TRYWAIT P0, [UR5], R0 ;  /* 0x00000000ff0075a7 */ /* 0x000ee40008001105 */
[----:B--23--:R-:W-:Y:S05]  /*41b0*/  @!P0 BRA `(.L_x_81) ;  /* 0x0000007000dc8947 */ /* 0x00cfea0003800000 */
.L_x_183:
[----:B------:R-:W-:-:S04]  /*41c0*/  UIADD3 UR6, UPT, UPT, UR12, 0x1, URZ ;  /* 0x000000010c067890 */ /* 0x000fc8000fffe0ff */
[----:B------:R-:W-:-:S04]  /*41d0*/  UISETP.NE.AND UP0, UPT, UR6, 0x4, UPT ;  /* 0x000000040600788c */ /* 0x000fc8000bf05270 */
[----:B------:R-:W-:Y:S02]  /*41e0*/  USEL UR7, URZ, 0x1, UP0 ;  /* 0x00000001ff077887 */ /* 0x000fe40008000000 */
[----:B------:R-:W-:-:S04]  /*41f0*/  USEL UR6, UR6, URZ, UP0 ;  /* 0x000000ff06067287 */ /* 0x000fc80008000000 */
[----:B------:R-:W-:Y:S01]  /*4200*/  ULEA UR5, UR6, UR9, 0x3 ;  /* 0x0000000906057291 */ /* 0x000fe2000f8e18ff */
[----:B--2---:R-:W-:-:S04]  /*4210*/  LOP3.LUT R0, R7, UR7, RZ, 0x3c, !PT ;  /* 0x0000000707007c12 */ /* 0x004fc8000f8e3cff */
[----:B------:R-:W-:-:S04]  /*4220*/  SHF.L.U32 R2, R0, 0x1f, RZ ;  /* 0x0000001f00027819 */ /* 0x000fc800000006ff */
[----:B------:R-:W2:Y:S02]  /*4230*/  SYNCS.PHASECHK.TRANS64.TRYWAIT P0, [UR5], R2 ;  /* 0x00000002ff0075a7 */ /* 0x000ea40008001105 */
[----:B--2---:R-:W-:Y:S05]  /*4240*/  @!P0 BRA `(.L_x_82) ;  /* 0x0000007000d08947 */ /* 0x004fea0003800000 */
.L_x_185:
[----:B------:R-:W-:-:S04]  /*4250*/  UIADD3 UR6, UPT, UPT, UR6, 0x1, URZ ;  /* 0x0000000106067890 */ /* 0x000fc8000fffe0ff */
[----:B------:R-:W-:-:S04]  /*4260*/  UISETP.NE.AND UP0, UPT, UR6, 0x4, UPT ;  /* 0x000000040600788c */ /* 0x000fc8000bf05270 */
[----:B------:R-:W-:Y:S02]  /*4270*/  USEL UR7, URZ, 0x1, UP0 ;  /* 0x00000001ff077887 */ /* 0x000fe40008000000 */
[----:B------:R-:W-:-:S04]  /*4280*/  USEL UR6, UR6, URZ, UP0 ;  /* 0x000000ff06067287 */ /* 0x000fc80008000000 */
[----:B------:R-:W-:Y:S01]  /*4290*/  ULEA UR5, UR6, UR9, 0x3 ;  /* 0x0000000906057291 */ /* 0x000fe2000f8e18ff */
[----:B------:R-:W-:-:S04]  /*42a0*/  LOP3.LUT R0, R0, UR7, RZ, 0x3c, !PT ;  /* 0x0000000700007c12 */ /* 0x000fc8000f8e3cff */
[----:B--2---:R-:W-:-:S04]  /*42b0*/  SHF.L.U32 R2, R0, 0x1f, RZ ;  /* 0x0000001f00027819 */ /* 0x004fc800000006ff */
[----:B------:R-:W2:Y:S02]  /*42c0*/  SYNCS.PHASECHK.TRANS64.TRYWAIT P0, [UR5], R2 ;  /* 0x00000002ff0075a7 */ /* 0x000ea40008001105 */
[----:B--2---:R-:W-:Y:S05]  /*42d0*/  @!P0 BRA `(.L_x_83) ;  /* 0x0000007000c48947 */ /* 0x004fea0003800000 */
.L_x_187:
[----:B------:R-:W-:-:S04]  /*42e0*/  UIADD3 UR6, UPT, UPT, UR6, 0x1, URZ ;  /* 0x0000000106067890 */ /* 0x000fc8000fffe0ff */
[----:B------:R-:W-:-:S04]  /*42f0*/  UISETP.NE.AND UP0, UPT, UR6, 0x4, UPT ;  /* 0x000000040600788c */ /* 0x000fc8000bf05270 */
[----:B------:R-:W-:Y:S02]  /*4300*/  USEL UR5, URZ, 0x1, UP0 ;  /* 0x00000001ff057887 */ /* 0x000fe40008000000 */
[----:B------:R-:W-:-:S04]  /*4310*/  USEL UR6, UR6, URZ, UP0 ;  /* 0x000000ff06067287 */ /* 0x000fc80008000000 */
[----:B------:R-:W-:Y:S01]  /*4320*/  ULEA UR6, UR6, UR9, 0x3 ;  /* 0x0000000906067291 */ /* 0x000fe2000f8e18ff */
[----:B------:R-:W-:-:S04]  /*4330*/  LOP3.LUT R0, R0, UR5, RZ, 0x3c, !PT ;  /* 0x0000000500007c12 */ /* 0x000fc8000f8e3cff */
[----:B------:R-:W-:-:S04]  /*4340*/  SHF.L.U32 R0, R0, 0x1f, RZ ;  /* 0x0000001f00007819 */ /* 0x000fc800000006ff */
[----:B------:R-:W3:Y:S02]  /*4350*/  SYNCS.PHASECHK.TRANS64.TRYWAIT P0, [UR6], R0 ;  /* 0x00000000ff0075a7 */ /* 0x000ee40008001106 */
[----:B---3--:R-:W-:Y:S05]  /*4360*/  @!P0 BRA `(.L_x_84) ;  /* 0x0000007000b88947 */ /* 0x008fea0003800000 */
.L_x_189:
[----:B------:R-:W-:Y:S01]  /*4370*/  NOP ;  /* 0x0000000000007918 */ /* 0x000fe20000000000 */
[----:B--2---:R-:W2:Y:S01]  /*4380*/  LDS R0, [UR4+0x14] ;  /* 0x00001404ff007984 */ /* 0x004ea20008000800 */
[----:B------:R-:W-:Y:S01]  /*4390*/  ULOP3.LUT UR6, UR13, 0xffff, URZ, 0xc0, !UPT ;  /* 0x0000ffff0d067892 */ /* 0x000fe2000f8ec0ff */
[----:B------:R-:W-:Y:S01]  /*43a0*/  UMOV UR8, 0xffff ;  /* 0x0000ffff00087882 */ /* 0x000fe20000000000 */
[----:B------:R-:W-:Y:S02]  /*43b0*/  UMOV UR5, 0x1 ;  /* 0x0000000100057882 */ /* 0x000fe40000000000 */
[----:B------:R-:W-:-:S04]  /*43c0*/  USHF.R.U32.HI UR6, URZ, 0x5, UR6 ;  /* 0x00000005ff067899 */ /* 0x000fc80008011606 */
[----:B------:R-:W-:Y:S02]  /*43d0*/  USHF.L.U32 UR8, UR8, UR6, URZ ;  /* 0x0000000608087299 */ /* 0x000fe400080006ff */
[----:B------:R-:W-:-:S04]  /*43e0*/  USHF.L.U32 UR5, UR5, UR6, URZ ;  /* 0x0000000605057299 */ /* 0x000fc800080006ff */
[----:B--2---:R-:W-:-:S04]  /*43f0*/  LOP3.LUT R0, R0, UR8, RZ, 0xc0, !PT ;  /* 0x0000000800007c12 */ /* 0x004fc8000f8ec0ff */
[----:B------:R-:W-:-:S13]  /*4400*/  ISETP.NE.AND P0, PT, R0, UR8, PT ;  /* 0x0000000800007c0c */ /* 0x000fda000bf05270 */
[----:B------:R-:W-:Y:S05]  /*4410*/  @P0 BRA `(.L_x_85) ;  /* 0x0000000000580947 */ /* 0x000fea0003800000 */
[----:B------:R-:W2:Y:S02]  /*4420*/  LDS R0, [UR4+0x18] ;  /* 0x00001804ff007984 */ /* 0x000ea40008000800 */
[----:B--2---:R-:W-:-:S04]  /*4430*/  LOP3.LUT R0, R0, UR5, RZ, 0xc0, !PT ;  /* 0x0000000500007c12 */ /* 0x004fc8000f8ec0ff */
[----:B------:R-:W-:-:S13]  /*4440*/  ISETP.NE.AND P0, PT, R0, UR5, PT ;  /* 0x0000000500007c0c */ /* 0x000fda000bf05270 */
[----:B------:R-:W-:Y:S05]  /*4450*/  @P0 BRA `(.L_x_86) ;  /* 0x00000000003c0947 */ /* 0x000fea0003800000 */
[----:B------:R-:W2:Y:S01]  /*4460*/  S2R R2, SR_LANEID ;  /* 0x0000000000027919 */ /* 0x000ea20000000000 */
[----:B------:R-:W-:Y:S01]  /*4470*/  ULOP3.LUT UR8, URZ, UR8, URZ, 0x33, !UPT ;  /* 0x00000008ff087292 */ /* 0x000fe2000f8e33ff */
[----:B------:R-:W-:Y:S02]  /*4480*/  VOTEU.ANY UR7, UPT, PT ;  /* 0x0000000000077886 */ /* 0x000fe400038e0100 */
[----:B------:R-:W-:-:S03]  /*4490*/  UFLO.U32 UR7, UR7 ;  /* 0x00000007000772bd */ /* 0x000fc600080e0000 */
[----:B------:R-:W-:-:S04]  /*44a0*/  IMAD.U32 R0, RZ, RZ, UR8 ;  /* 0x00000008ff007e24 */ /* 0x000fc8000f8e00ff */
[----:B------:R3:W4:Y:S02]  /*44b0*/  REDUX UR6, R0 ;  /* 0x00000000000673c4 */ /* 0x0007240000000000 */
[----:B------:R1:W-:Y:S01]  /*44c0*/  UTCATOMSWS.AND URZ, UR8 ;  /* 0x0000000800ff79e3 */ /* 0x0003e20008000000 */
[----:B--2---:R-:W-:Y:S02]  /*44d0*/  ISETP.EQ.U32.AND P0, PT, R2, UR7, PT ;  /* 0x0000000702007c0c */ /* 0x004fe4000bf02070 */
[----:B---3--:R-:W-:Y:S02]  /*44e0*/  LOP3.LUT R0, RZ, UR5, RZ, 0x33, !PT ;  /* 0x00000005ff007c12 */ /* 0x008fe4000f8e33ff */
[----:B----4-:R-:W-:Y:S02]  /*44f0*/  MOV R2, UR6 ;  /* 0x0000000600027c02 */ /* 0x010fe40008000f00 */
[----:B------:R-:W2:Y:S07]  /*4500*/  REDUX UR5, R0 ;  /* 0x00000000000573c4 */ /* 0x000eae0000000000 */
[----:B------:R1:W-:Y:S01]  /*4510*/  @P0 ATOMS.AND RZ, [UR4+0x14], R2 ;  /* 0x00001402ffff098c */ /* 0x0003e2000a800004 */
[----:B--2---:R-:W-:-:S05]  /*4520*/  IMAD.U32 R0, RZ, RZ, UR5 ;  /* 0x00000005ff007e24 */ /* 0x004fca000f8e00ff */
[----:B------:R1:W-:Y:S01]  /*4530*/  @P0 ATOMS.AND RZ, [UR4+0x18], R0 ;  /* 0x00001800ffff098c */ /* 0x0003e2000a800004 */
[----:B------:R-:W-:Y:S05]  /*4540*/  BRA `(.L_x_87) ;  /* 0x0000000000147947 */ /* 0x000fea0003800000 */
.L_x_86:
[----:B------:R-:W-:Y:S02]  /*4550*/  MOV R2, 0x4570 ;  /* 0x0000457000027802 */ /* 0x000fe40000000f00 */
[----:B-1---5:R-:W-:Y:S05]  /*4560*/  CALL.REL.NOINC `($__internal_0_$__cuda_sm10x_tcgen05_guardrail_trap_col_being_dealloced_not_returned_by_alloc) ;  /* 0x0000007000ec7944 */ /* 0x022fea0003c00000 */
[----:B------:R-:W-:Y:S05]  /*4570*/  BRA `(.L_x_87) ;  /* 0x0000000000087947 */ /* 0x000fea0003800000 */
.L_x_85:
[----:B------:R-:W-:Y:S02]  /*4580*/  MOV R2, 0x45a0 ;  /* 0x000045a000027802 */ /* 0x000fe40000000f00 */
[----:B-1---5:R-:W-:Y:S05]  /*4590*/  CALL.REL.NOINC `($__internal_2_$__cuda_sm10x_tcgen05_guardrail_trap_unallocated_columns_being_dealloced) ;  /* 0x0000007000f87944 */ /* 0x022fea0003c00000 */
.L_x_87:
[----:B------:R-:W-:Y:S01]  /*45a0*/  NOP ;  /* 0x0000000000007918 */ /* 0x000fe20000000000 */
[----:B-1----:R-:W-:Y:S05]  /*45b0*/  EXIT ;  /* 0x000000000000794d */ /* 0x002fea0003800000 */
.L_x_69:
[----:B------:R-:W-:-:S09]  /*45c0*/  UISETP.NE.OR UP0, UPT, UR5, 0x3, !UP3 ;  /* 0x000000030500788c */ /* 0x000fd2000df05670 */
[----:B------:R-:W-:Y:S05]  /*45d0*/  BRA.U UP0, `(.L_x_88) ;  /* 0x0000001100587547 */ /* 0x000fea000b800000 */
[----:B------:R-:W1:Y:S01]  /*45e0*/  LDCU.64 UR4, c[0x0][0x888] ;  /* 0x00011100ff0477ac */ /* 0x000e620008000a00 */
[----:B------:R-:W-:Y:S02]  /*45f0*/  HFMA2 R10, -RZ, RZ, 0, 0 ;  /* 0x00000000ff0a7431 */ /* 0x000fe400000001ff */
[----:B------:R-:W-:Y:S01]  /*4600*/  IMAD.MOV.U32 R9, RZ, RZ, 0x1 ;  /* 0x00000001ff097424 */ /* 0x000fe200078e00ff */
[----:B------:R-:W-:Y:S01]  /*4610*/  MOV R11, 0x7800 ;  /* 0x00007800000b7802 */ /* 0x000fe20000000f00 */
[----:B------:R-:W2:Y:S01]  /*4620*/  LDCU UR44, c[0x0][0x370] ;  /* 0x00006e00ff2c77ac */ /* 0x000ea20008000800 */
[----:B------:R-:W-:Y:S01]  /*4630*/  IMAD.MOV.U32 R8, RZ, RZ, RZ ;  /* 0x000000ffff087224 */ /* 0x000fe200078e00ff */
[----:B------:R-:W2:Y:S01]  /*4640*/  LDCU.128 UR40, c[0x0][0xb10] ;  /* 0x00016200ff2877ac */ /* 0x000ea20008000c00 */
[----:B------:R-:W3:Y:S01]  /*4650*/  LDCU UR39, c[0x0][0x374] ;  /* 0x00006e80ff2777ac */ /* 0x000ee20008000800 */
[----:B------:R-:W4:Y:S01]  /*4660*/  LDCU.64 UR30, c[0x0][0x890] ;  /* 0x00011200ff1e77ac */ /* 0x000f220008000a00 */
[----:B-1----:R-:W-:Y:S01]  /*4670*/  UISETP.NE.U32.AND UP0, UPT, UR4, URZ, UPT ;  /* 0x000000ff0400728c */ /* 0x002fe2000bf05070 */
[----:B------:R-:W1:Y:S01]  /*4680*/  LDCU UR21, c[0x0][0xb0c] ;  /* 0x00016180ff1577ac */ /* 0x000e620008000800 */
[----:B------:R-:W1:Y:S01]  /*4690*/  LDCU UR37, c[0x0][0xb20] ;  /* 0x00016400ff2577ac */ /* 0x000e620008000800 */
[----:B------:R-:W1:Y:S01]  /*46a0*/  LDCU UR4, c[0x0][0xb30] ;  /* 0x00016600ff0477ac */ /* 0x000e620008000800 */
[----:B--2---:R-:W-:-:S02]  /*46b0*/  UIMAD.WIDE.U32 UR46, UR44, UR40, URZ ;  /* 0x000000282c2e72a5 */ /* 0x004fc4000f8e00ff */
[----:B---3--:R-:W-:Y:S02]  /*46c0*/  UIMAD.WIDE.U32 UR8, UR39, UR43, URZ ;  /* 0x0000002b270872a5 */ /* 0x008fe4000f8e00ff */
[----:B------:R-:W-:Y:S02]  /*46d0*/  UISETP.NE.AND.EX UP6, UPT, UR5, URZ, UPT, UP0 ;  /* 0x000000ff0500728c */ /* 0x000fe4000bfc5300 */
[----:B------:R-:W-:Y:S02]  /*46e0*/  UISETP.NE.AND UP0, UPT, UR13, 0x1, UPT ;  /* 0x000000010d00788c */ /* 0x000fe4000bf05270 */
[----:B----4-:R-:W-:Y:S01]  /*46f0*/  UISETP.NE.U32.AND UP0, UPT, UR30, URZ, UPT ;  /* 0x000000ff1e00728c */ /* 0x010fe2000bf05070 */
[----:B------:R-:W-:Y:S01]  /*4700*/  UMOV UR6, 0x400 ;  /* 0x0000040000067882 */ /* 0x000fe20000000000 */
[----:B------:R-:W-:Y:S01]  /*4710*/  UMOV UR46, UR47 ;  /* 0x0000002f002e7c82 */ /* 0x000fe20008000000 */
[----:B------:R-:W-:Y:S01]  /*4720*/  UMOV UR8, UR9 ;  /* 0x0000000900087c82 */ /* 0x000fe20008000000 */
[----:B------:R-:W-:-:S02]  /*4730*/  USEL UR38, URZ, 0x1, UP4 ;  /* 0x00000001ff267887 */ /* 0x000fc4000a000000 */
[----:B------:R-:W-:Y:S02]  /*4740*/  UISETP.GE.AND UP3, UPT, UR13, 0x1, UPT ;  /* 0x000000010d00788c */ /* 0x000fe4000bf66270 */
[----:B------:R-:W-:Y:S01]  /*4750*/  UISETP.NE.AND.EX UP5, UPT, UR31, URZ, UPT, UP0 ;  /* 0x000000ff1f00728c */ /* 0x000fe2000bfa5300 */
[----:B------:R-:W2:Y:S01]  /*4760*/  LDCU.64 UR50, c[0x0][0x348] ;  /* 0x00006900ff3277ac */ /* 0x000ea20008000a00 */
[----:B------:R-:W-:Y:S01]  /*4770*/  UMOV UR29, URZ ;  /* 0x000000ff001d7c82 */ /* 0x000fe20008000000 */
[----:B------:R-:W-:Y:S01]  /*4780*/  UPLOP3.LUT UP1, UPT, UPT, UPT, UPT, 0x40, 0x4 ;  /* 0x000000000004789c */ /* 0x000fe20003f2e870 */
[----:B------:R-:W3:Y:S01]  /*4790*/  LDCU.64 UR14, c[0x0][0xb28] ;  /* 0x00016500ff0e77ac */ /* 0x000ee20008000a00 */
[----:B------:R-:W-:Y:S02]  /*47a0*/  ULEA UR6, UR7, UR6, 0x18 ;  /* 0x0000000607067291 */ /* 0x000fe4000f8ec0ff */
[----:B-1----:R-:W-:Y:S02]  /*47b0*/  UISETP.NE.AND UP3, UPT, UR21, 0x1, UPT ;  /* 0x000000011500788c */ /* 0x002fe4000bf65270 */
[----:B------:R-:W-:-:S02]  /*47c0*/  USHF.R.U32.HI UR46, URZ, UR41, UR46 ;  /* 0x00000029ff2e7299 */ /* 0x000fc4000801162e */
[----:B------:R-:W-:Y:S02]  /*47d0*/  USHF.R.U32.HI UR45, URZ, UR37, UR8 ;  /* 0x00000025ff2d7299 */ /* 0x000fe40008011608 */
[----:B------:R-:W-:Y:S02]  /*47e0*/  UISETP.NE.AND UP0, UPT, UR42, 0x1, UPT ;  /* 0x000000012a00788c */ /* 0x000fe4000bf05270 */
[----:B------:R-:W-:-:S11]  /*47f0*/  UISETP.NE.AND UP4, UPT, UR4, 0x1, UPT ;  /* 0x000000010400788c */ /* 0x000fd6000bf85270 */
.L_x_96:
[----:B------:R-:W-:Y:S02]  /*4800*/  LEA R2, R8, UR6, 0x3 ;  /* 0x0000000608027c11 */ /* 0x000fe4000f8e18ff */
[----:B------:R-:W-:Y:S02]  /*4810*/  SHF.L.U32 R0, R10, 0x1f, RZ ;  /* 0x0000001f0a007819 */ /* 0x000fe400000006ff */
[----:B------:R-:W-:Y:S02]  /*4820*/  LEA R4, R8, UR6, 0x4 ;  /* 0x0000000608047c11 */ /* 0x000fe4000f8e20ff */
[----:B------:R-:W1:Y:S02]  /*4830*/  SYNCS.PHASECHK.TRANS64.TRYWAIT P0, [R2+URZ+0x140], R0 ;  /* 0x00014000020075a7 */ /* 0x000e6400080011ff */
[----:B-1--4-:R-:W-:Y:S05]  /*4840*/  @!P0 BRA `(.L_x_89) ;  /* 0x0000006c00988947 */ /* 0x012fea0003800000 */
.L_x_190:
[----:B------:R-:W4:Y:S01]  /*4850*/  LDS.128 R4, [R4+0x1d0] ;  /* 0x0001d00004047984 */ /* 0x000f220000000c00 */
[----:B------:R-:W-:Y:S01]  /*4860*/  UISETP.GE.AND UP0, UPT, UR13, 0x1, UPT ;  /* 0x000000010d00788c */ /* 0x000fe2000bf06270 */
[----:B------:R-:W-:Y:S01]  /*4870*/  @!PT LDS RZ, [RZ] ;  /* 0x00000000fffff984 */ /* 0x000fe20000000800 */
[----:B------:R-:W-:Y:S01]  /*4880*/  @!PT LDS RZ, [RZ] ;  /* 0x00000000fffff984 */ /* 0x000fe20000000800 */
[----:B------:R-:W-:Y:S01]  /*4890*/  @!PT LDS RZ, [RZ] ;  /* 0x00000000fffff984 */ /* 0x000fe20000000800 */
[----:B------:R-:W-:Y:S01]  /*48a0*/  @!PT LDS RZ, [RZ] ;  /* 0x00000000fffff984 */ /* 0x000fe20000000800 */
[----:B------:R1:W-:Y:S06]  /*48b0*/  MEMBAR.ALL.CTA ;  /* 0x0000000000007992 */ /* 0x0003ec0000008000 */
[----:B-1----:R-:W1:Y:S01]  /*48c0*/  FENCE.VIEW.ASYNC.S ;  /* 0x00000000000073c6 */ /* 0x002e620000000000 */
[----:B----4-:R-:W-:Y:S11]  /*48d0*/  LOP3.LUT P0, RZ, R6, 0x1, RZ, 0xc0, !PT ;  /* 0x0000000106ff7812 */ /* 0x010ff6000780c0ff */
[----:B------:R-:W-:Y:S02]  /*48e0*/  @!UPT UIADD3 URZ, UPT, UPT, URZ, URZ, URZ ;  /* 0x000000fffffff290 */ /* 0x000fe4000fffe0ff */
[----:B-1----:R-:W-:Y:S01]  /*48f0*/  VOTEU.ANY UP3, P0 ;  /* 0x0000000000ff7886 */ /* 0x002fe20000060100 */
[----:B------:R-:W-:Y:S11]  /*4900*/  PLOP3.LUT P0, PT, PT, PT, UP3, 0x80, 0x8 ;  /* 0x000000000008781c */ /* 0x000ff60003f0f038 */
[----:B------:R-:W-:Y:S02]  /*4910*/  @!UPT UIADD3 URZ, UPT, UPT, URZ, URZ, URZ ;  /* 0x000000fffffff290 */ /* 0x000fe4000fffe0ff */
[----:B------:R-:W-:Y:S02]  /*4920*/  @P0 SHF.R.U32.HI R0, RZ, 0x10, R5 ;  /* 0x00000010ff000819 */ /* 0x000fe40000011605 */
[----:B------:R-:W-:Y:S02]  /*4930*/  @P0 MOV R3, R4 ;  /* 0x0000000400030202 */ /* 0x000fe40000000f00 */
[----:B------:R-:W-:Y:S01]  /*4940*/  @P0 R2UR UR4, R0 ;  /* 0x00000000000402ca */ /* 0x000fe200000e0000 */
[----:B------:R-:W-:Y:S01]  /*4950*/  VIADD R0, R2, 0x150 ;  /* 0x0000015002007836 */ /* 0x000fe20000000000 */
[----:B------:R-:W-:Y:S02]  /*4960*/  @P0 LOP3.LUT R4, R5, 0xffff, RZ, 0xc0, !PT ;  /* 0x0000ffff05040812 */ /* 0x000fe400078ec0ff */
[----:B------:R-:W-:Y:S02]  /*4970*/  @P0 R2UR UR8, R3 ;  /* 0x00000000030802ca */ /* 0x000fe400000e0000 */
[----:B------:R-:W-:Y:S02]  /*4980*/  PRMT R0, RZ, 0x654, R0 ;  /* 0x00000654ff007816 */ /* 0x000fe40000000000 */
[----:B------:R-:W-:Y:S02]  /*4990*/  @P0 R2UR UR5, R4 ;  /* 0x00000000040502ca */ /* 0x000fe400000e0000 */
[----:B------:R1:W-:Y:S03]  /*49a0*/  SYNCS.ARRIVE.TRANS64.RED.A1T0 RZ, [R0+URZ], RZ ;  /* 0x000000ff00ff79a7 */ /* 0x0003e600081004ff */
[----:B------:R-:W-:Y:S04]  /*49b0*/  @UP3 UMOV UR47, UR4 ;  /* 0x00000004002f3c82 */ /* 0x000fe80008000000 */
[----:B------:R-:W-:Y:S04]  /*49c0*/  @UP3 UMOV UR23, UR8 ;  /* 0x0000000800173c82 */ /* 0x000fe80008000000 */
[----:B------:R-:W-:Y:S01]  /*49d0*/  @UP3 UMOV UR22, UR5 ;  /* 0x0000000500163c82 */ /* 0x000fe20008000000 */
[----:B------:R-:W-:Y:S05]  /*49e0*/  BRA.U !UP0, `(.L_x_90) ;  /* 0x0000000108c07547 */ /* 0x000fea000b800000 */
[----:B------:R-:W-:Y:S02]  /*49f0*/  UP2UR UR10, UPR, URZ, 0x4 ;  /* 0x00000004ff0a7883 */ /* 0x000fe40008000000 */
[----:B------:R-:W-:Y:S02]  /*4a00*/  UISETP.NE.AND UP2, UPT, UR42, 0x1, UPT ;  /* 0x000000012a00788c */ /* 0x000fe4000bf45270 */
[----:B------:R-:W-:Y:S02]  /*4a10*/  UISETP.NE.AND UP0, UPT, UR21, 0x1, UPT ;  /* 0x000000011500788c */ /* 0x000fe4000bf05270 */
[----:B------:R-:W-:Y:S02]  /*4a20*/  USEL UR4, UR39, UR45, !UP2 ;  /* 0x0000002d27047287 */ /* 0x000fe4000d000000 */
[----:B------:R-:W-:Y:S02]  /*4a30*/  UP2UR UR18, UPR, URZ, 0x2 ;  /* 0x00000002ff127883 */ /* 0x000fe40008000000 */
[----:B------:R-:W-:Y:S02]  /*4a40*/  UISETP.NE.AND UP1, UPT, UR13, 0x1, UPT ;  /* 0x000000010d00788c */ /* 0x000fe4000bf25270 */
[----:B------:R-:W-:Y:S02]  /*4a50*/  UIMAD.WIDE.U32 UR32, UR22, UR43, URZ ;  /* 0x0000002b162072a5 */ /* 0x000fe4000f8e00ff */
[----:B------:R-:W-:Y:S02]  /*4a60*/  USEL UR9, UR44, UR46, !UP0 ;  /* 0x0000002e2c097287 */ /* 0x000fe4000c000000 */
[----:B---3--:R-:W-:Y:S02]  /*4a70*/  UIMAD.WIDE.U32 UR24, UR4, UR14, URZ ;  /* 0x0000000e041872a5 */ /* 0x008fe4000f8e00ff */
[----:B------:R-:W-:Y:S02]  /*4a80*/  UIMAD.WIDE.U32 UR26, UR23, UR40, URZ ;  /* 0x00000028171a72a5 */ /* 0x000fe4000f8e00ff */
[----:B------:R-:W-:Y:S01]  /*4a90*/  UIMAD.WIDE.U32 UR16, UR9, UR14, URZ ;  /* 0x0000000e091072a5 */ /* 0x000fe2000f8e00ff */
[----:B------:R-:W-:Y:S02]  /*4aa0*/  UMOV UR11, UR33 ;  /* 0x00000021000b7c82 */ /* 0x000fe40008000000 */
[----:B------:R-:W-:Y:S01]  /*4ab0*/  UMOV UR8, UR25 ;  /* 0x0000001900087c82 */ /* 0x000fe20008000000 */
[----:B------:R-:W-:Y:S02]  /*4ac0*/  USHF.R.U32.HI UR11, URZ, UR37, UR11 ;  /* 0x00000025ff0b7299 */ /* 0x000fe4000801160b */
[----:B------:R-:W-:Y:S02]  /*4ad0*/  @UP1 USHF.R.U32.HI UR4, URZ, UR15, UR8 ;  /* 0x0000000fff041299 */ /* 0x000fe40008011608 */
[----:B------:R-:W-:Y:S02]  /*4ae0*/  USEL UR8, UR22, UR11, !UP2 ;  /* 0x0000000b16087287 */ /* 0x000fe4000d000000 */
[----:B------:R-:W-:Y:S02]  /*4af0*/  UIMAD UR4, UR13, UR4, URZ ;  /* 0x000000040d0472a4 */ /* 0x000fe4000f8e02ff */
[----:B------:R-:W-:Y:S01]  /*4b00*/  UISETP.NE.AND UP2, UPT, UR10, URZ, UPT ;  /* 0x000000ff0a00728c */ /* 0x000fe2000bf45270 */
[----:B------:R-:W-:Y:S01]  /*4b10*/  UMOV UR5, UR27 ;  /* 0x0000001b00057c82 */ /* 0x000fe20008000000 */
[----:B------:R-:W-:Y:S01]  /*4b20*/  UMOV UR16, UR17 ;  /* 0x0000001100107c82 */ /* 0x000fe20008000000 */
[----:B------:R-:W-:Y:S02]  /*4b30*/  USHF.R.U32.HI UR5, URZ, UR41, UR5 ;  /* 0x00000029ff057299 */ /* 0x000fe40008011605 */
[----:B------:R-:W-:Y:S02]  /*4b40*/  @UP1 USHF.R.U32.HI UR9, URZ, UR15, UR16 ;  /* 0x0000000fff091299 */ /* 0x000fe40008011610 */
[----:B------:R-:W-:Y:S02]  /*4b50*/  USEL UR5, UR23, UR5, !UP0 ;  /* 0x0000000517057287 */ /* 0x000fe4000c000000 */
[----:B------:R-:W-:Y:S02]  /*4b60*/  UIMAD.WIDE.U32 UR16, UR8, UR14, URZ ;  /* 0x0000000e081072a5 */ /* 0x000fe4000f8e00ff */
[----:B------:R-:W-:Y:S02]  /*4b70*/  UIMAD UR10, UR13, UR9, URZ ;  /* 0x000000090d0a72a4 */ /* 0x000fe4000f8e02ff */
[----:B------:R-:W-:Y:S03]  /*4b80*/  UISETP.GE.AND UP0, UPT, UR8, UR4, UPT ;  /* 0x000000040800728c */ /* 0x000fe6000bf06270 */
[----:B------:R-:W-:Y:S01]  /*4b90*/  UMOV UR4, UR17 ;  /* 0x0000001100047c82 */ /* 0x000fe20008000000 */
[----:B------:R-:W-:Y:S02]  /*4ba0*/  UISETP.GE.OR UP0, UPT, UR5, UR10, UP0 ;  /* 0x0000000a0500728c */ /* 0x000fe40008706670 */
[----:B------:R-:W-:Y:S02]  /*4bb0*/  USHF.R.U32.HI UR4, URZ, UR15, UR4 ;  /* 0x0000000fff047299 */ /* 0x000fe40008011604 */
[----:B------:R-:W-:Y:S02]  /*4bc0*/  UIMAD.WIDE.U32 UR10, UR5, UR14, URZ ;  /* 0x0000000e050a72a5 */ /* 0x000fe4000f8e00ff */
[----:B------:R-:W-:Y:S04]  /*4bd0*/  USEL UR12, UR8, UR4, !UP1 ;  /* 0x00000004080c7287 */ /* 0x000fe8000c800000 */
[----:B------:R-:W-:Y:S01]  /*4be0*/  UIADD3 UR16, UPT, UPT, -UR12, URZ, URZ ;  /* 0x000000ff0c107290 */ /* 0x000fe2000fffe1ff */
[----:B------:R-:W-:Y:S02]  /*4bf0*/  @!UP0 UMOV UR4, UR11 ;  /* 0x0000000b00048c82 */ /* 0x000fe40008000000 */
[----:B------:R-:W-:Y:S02]  /*4c00*/  @!UP0 USHF.R.U32.HI UR4, URZ, UR15, UR4 ;  /* 0x0000000fff048299 */ /* 0x000fe40008011604 */
[----:B------:R-:W-:Y:S02]  /*4c10*/  UIMAD UR10, UR13, UR16, UR8 ;  /* 0x000000100d0a72a4 */ /* 0x000fe4000f8e0208 */
[----:B------:R-:W-:Y:S02]  /*4c20*/  @!UP0 USEL UR4, UR5, UR4, !UP1 ;  /* 0x0000000405048287 */ /* 0x000fe4000c800000 */
[----:B------:R-:W-:Y:S02]  /*4c30*/  UISETP.NE.AND UP1, UPT, UR18, URZ, UPT ;  /* 0x000000ff1200728c */ /* 0x000fe4000bf25270 */
[----:B------:R-:W-:Y:S02]  /*4c40*/  @!UP0 UIMAD UR10, UR9, UR10, UR4 ;  /* 0x0000000a090a82a4 */ /* 0x000fe4000f8e0204 */
[----:B------:R-:W-:Y:S02]  /*4c50*/  @!UP0 UIADD3 UR11, UPT, UPT, UR12, -UR4, URZ ;  /* 0x800000040c0b8290 */ /* 0x000fe4000fffe0ff */
[----:B------:R-:W-:Y:S02]  /*4c60*/  UIADD3 UR9, UPT, UPT, -UR5, URZ, URZ ;  /* 0x000000ff05097290 */ /* 0x000fe4000fffe1ff */
[----:B------:R-:W-:Y:S02]  /*4c70*/  UIADD3 UR4, UPT, UPT, -UR8, URZ, URZ ;  /* 0x000000ff08047290 */ /* 0x000fe4000fffe1ff */
[----:B------:R-:W-:Y:S02]  /*4c80*/  @!UP0 UIMAD UR8, UR11, UR13, UR5 ;  /* 0x0000000d0b0882a4 */ /* 0x000fe4000f8e0205 */
[----:B------:R-:W-:Y:S02]  /*4c90*/  UIMAD UR23, UR21, UR9, UR23 ;  /* 0x00000009151772a4 */ /* 0x000fe4000f8e0217 */
[----:B------:R-:W-:Y:S01]  /*4ca0*/  UIMAD UR22, UR42, UR4, UR22 ;  /* 0x000000042a1672a4 */ /* 0x000fe2000f8e0216 */
[----:B------:R-:W-:Y:S02]  /*4cb0*/  @!UP0 UMOV UR5, UR10 ;  /* 0x0000000a00058c82 */ /* 0x000fe40008000000 */
[----:B------:R-:W-:Y:S02]  /*4cc0*/  UIMAD UR23, UR5, UR21, UR23 ;  /* 0x00000015051772a4 */ /* 0x000fe4000f8e0217 */
[----:B------:R-:W-:Y:S11]  /*4cd0*/  UIMAD UR22, UR8, UR42, UR22 ;  /* 0x0000002a081672a4 */ /* 0x000ff6000f8e0216 */
[----:B------:R-:W-:Y:S01]  /*4ce0*/  @!UPT UIADD3 URZ, UPT, UPT, URZ, URZ, URZ ;  /* 0x000000fffffff290 */ /* 0x000fe2000fffe0ff */
.L_x_90:
[----:B------:R-:W4:Y:S01]  /*4cf0*/  @!UP4 LDCU.128 UR8, c[0x0][0xb10] ;  /* 0x00016200ff08c7ac */ /* 0x000f220008000c00 */
[----:B------:R-:W-:Y:S04]  /*4d00*/  ISETP.NE.U32.AND P0, PT, RZ, UR30, PT ;  /* 0x0000001eff007c0c */ /* 0x000fe8000bf05070 */
[----:B------:R-:W-:Y:S01]  /*4d10*/  ISETP.NE.AND.EX P0, PT, RZ, UR31, PT, P0 ;  /* 0x0000001fff007c0c */ /* 0x000fe2000bf05300 */
[----:B------:R-:W2:Y:S01]  /*4d20*/  @!UP4 LDCU UR5, c[0x0][0xb0c] ;  /* 0x00016180ff05c7ac */ /* 0x000ea20008000800 */
[----:B----4-:R-:W-:Y:S07]  /*4d30*/  UIMAD.WIDE.U32 UR16, UR23, UR8, URZ ;  /* 0x00000008171072a5 */ /* 0x010fee000f8e00ff */
[----:B------:R-:W-:Y:S01]  /*4d40*/  @!UP4 UMOV UR4, UR17 ;  /* 0x000000110004cc82 */ /* 0x000fe20008000000 */
[----:B--2---:R-:W-:Y:S02]  /*4d50*/  @!UP4 UISETP.NE.AND UP0, UPT, UR5, 0x1, UPT ;  /* 0x000000010500c88c */ /* 0x004fe4000bf05270 */
[----:B------:R-:W-:Y:S02]  /*4d60*/  @!UP4 USHF.R.U32.HI UR4, URZ, UR9, UR4 ;  /* 0x00000009ff04c299 */ /* 0x000fe40008011604 */
[----:B------:R-:W-:Y:S02]  /*4d70*/  UIMAD.WIDE.U32 UR16, UR22, UR11, URZ ;  /* 0x0000000b161072a5 */ /* 0x000fe4000f8e00ff */
[----:B------:R-:W-:Y:S02]  /*4d80*/  @!UP4 USEL UR8, UR23, UR4, !UP0 ;  /* 0x000000041708c287 */ /* 0x000fe4000c000000 */
[----:B------:R-:W-:Y:S03]  /*4d90*/  @!UP4 UISETP.NE.AND UP0, UPT, UR10, 0x1, UPT ;  /* 0x000000010a00c88c */ /* 0x000fe6000bf05270 */
[----:B------:R-:W-:Y:S02]  /*4da0*/  @!UP4 UMOV UR9, UR17 ;  /* 0x000000110009cc82 */ /* 0x000fe40008000000 */
[----:B------:R-:W2:Y:S02]  /*4db0*/  @!UP4 LDCU UR4, c[0x0][0xb20] ;  /* 0x00016400ff04c7ac */ /* 0x000ea40008000800 */
[----:B--2---:R-:W-:Y:S04]  /*4dc0*/  @!UP4 USHF.R.U32.HI UR4, URZ, UR4, UR9 ;  /* 0x00000004ff04c299 */ /* 0x004fe80008011609 */
[----:B------:R-:W-:Y:S04]  /*4dd0*/  @!UP4 USEL UR9, UR22, UR4, !UP0 ;  /* 0x000000041609c287 */ /* 0x000fe8000c000000 */
[----:B------:R-:W-:Y:S02]  /*4de0*/  @!UP4 UIADD3 UR4, UPT, UPT, -UR8, UR9, URZ ;  /* 0x000000090804c290 */ /* 0x000fe4000fffe1ff */
[----:B------:R-:W-:Y:S02]  /*4df0*/  @!UP4 UIADD3 UR8, UPT, UPT, UR8, -UR9, URZ ;  /* 0x800000090808c290 */ /* 0x000fe4000fffe0ff */
[----:B------:R-:W-:Y:S02]  /*4e00*/  @!UP4 UIMAD UR23, UR4, UR5, UR23 ;  /* 0x000000050417c2a4 */ /* 0x000fe4000f8e0217 */
[----:B------:R-:W-:Y:S01]  /*4e10*/  @!UP4 UIMAD UR22, UR8, UR10, UR22 ;  /* 0x0000000a0816c2a4 */ /* 0x000fe2000f8e0216 */
[----:B------:R-:W-:Y:S11]  /*4e20*/  BRA.U UP1, `(.L_x_91) ;  /* 0x0000000101107547 */ /* 0x000ff6000b800000 */
[----:B-1----:R-:W-:Y:S04]  /*4e30*/  MOV R0, UR38 ;  /* 0x0000002600007c02 */ /* 0x002fe80008000f00 */
[----:B------:R-:W-:Y:S04]  /*4e40*/  SHF.L.U32 R0, R0, 0x1f, RZ ;  /* 0x0000001f00007819 */ /* 0x000fe800000006ff */
[----:B------:R-:W1:Y:S02]  /*4e50*/  SYNCS.PHASECHK.TRANS64.TRYWAIT P1, [UR6+0x138], R0 ;  /* 0x00013800ff0075a7 */ /* 0x000e640008021106 */
[----:B-1----:R-:W-:Y:S05]  /*4e60*/  @!P1 BRA `(.L_x_92) ;  /* 0x0000006800249947 */ /* 0x002fea0003800000 */
.L_x_91:
[----:B------:R-:W-:Y:S05]  /*4e70*/  BRA.U !UP5, `(.L_x_93) ;  /* 0x000000010d347547 */ /* 0x000fea000b800000 */
[----:B------:R-:W-:Y:S01]  /*4e80*/  UPLOP3.LUT UP2, UPT, UPT, UPT, UP6, 0x80, 0x8 ;  /* 0x000000000008789c */ /* 0x000fe20003f4f060 */
[----:B-1----:R-:W-:Y:S02]  /*4e90*/  HFMA2 R0, -RZ, RZ, 0, 5.9604644775390625e-08 ;  /* 0x00000001ff007431 */ /* 0x002fe400000001ff */
[----:B------:R-:W-:Y:S03]  /*4ea0*/  IMAD.MOV.U32 R244, RZ, RZ, 0x1 ;  /* 0x00000001fff47424 */ /* 0x000fe600078e00ff */
[----:B------:R-:W-:Y:S05]  /*4eb0*/  PLOP3.LUT P1, PT, PT, PT, UP2, 0x80, 0x8 ;  /* 0x000000000008781c */ /* 0x000fea0003f2f028 */
[----:B------:R-:W1:Y:S01]  /*4ec0*/  @UP2 LDCU.64 UR8, c[0x0][0x888] ;  /* 0x00011100ff0827ac */ /* 0x000e620008000a00 */
[----:B------:R-:W-:Y:S07]  /*4ed0*/  @UP2 UIMAD UR4, UR36, UR30, URZ ;  /* 0x0000001e240422a4 */ /* 0x000fee000f8e02ff */
[----:B------:R-:W-:Y:S01]  /*4ee0*/  @!P1 PRMT R244, R0, 0x7610, R244 ;  /* 0x0000761000f49816 */ /* 0x000fe200000000f4 */
[----:B-1----:R-:W-:Y:S03]  /*4ef0*/  @UP2 UIMAD.WIDE UR8, UR4, 0x4, UR8 ;  /* 0x00000004040828a5 */ /* 0x002fe6000f8e0208 */
[----:B------:R-:W1:Y:S03]  /*4f00*/  @!UP2 LDCU UR4, c[0x0][0x880] ;  /* 0x00011000ff04a7ac */ /* 0x000e660008000800 */
[----:B------:R-:W-:Y:S01]  /*4f10*/  IMAD.U32 R2, RZ, RZ, UR8 ;  /* 0x00000008ff027e24 */ /* 0x000fe2000f8e00ff */
[----:B------:R-:W-:Y:S05]  /*4f20*/  MOV R3, UR9 ;  /* 0x0000000900037c02 */ /* 0x000fea0008000f00 */
[----:B-----5:R2:W5:Y:S02]  /*4f30*/  @P1 LDG.E R137, desc[UR52][R2.64] ;  /* 0x0000003402891981 */ /* 0x020564000c1e1900 */
[----:B-12---:R-:W-:Y:S07]  /*4f40*/  @!P1 IMAD.U32 R137, RZ, RZ, UR4 ;  /* 0x00000004ff899e24 */ /* 0x006fee000f8e00ff */
.L_x_93:
[----:B-----5:R-:W-:Y:S01]  /*4f50*/  @!P0 FSETP.EQ.AND P1, PT, R137, RZ, PT ;  /* 0x000000ff8900820b */ /* 0x020fe20003f22000 */
[----:B------:R-:W-:Y:S01]  /*4f60*/  @!UPT UIADD3 URZ, UPT, UPT, URZ, URZ, URZ ;  /* 0x000000fffffff290 */ /* 0x000fe2000fffe0ff */
[----:B------:R-:W-:Y:S11]  /*4f70*/  @!P0 BRA `(.L_x_94) ;  /* 0x0000000000148947 */ /* 0x000ff60003800000 */
[----:B------:R-:W-:Y:S02]  /*4f80*/  LOP3.LUT P0, RZ, R244, 0xff, RZ, 0xc0, !PT ;  /* 0x000000fff4ff7812 */ /* 0x000fe4000780c0ff */
[----:B------:R-:W-:Y:S04]  /*4f90*/  PLOP3.LUT P1, PT, PT, PT, UP2, 0x80, 0x8 ;  /* 0x000000000008781c */ /* 0x000fe80003f2f028 */
[----:B------:R-:W-:Y:S07]  /*4fa0*/  PLOP3.LUT P1, PT, P1, PT, PT, 0x8, 0x80 ;  /* 0x000000000080781c */ /* 0x000fee0000f2e170 */
[----:B------:R-:W-:Y:S11]  /*4fb0*/  @P0 FSETP.EQ.AND P1, PT, R137, RZ, PT ;  /* 0x000000ff8900020b */ /* 0x000ff60003f22000 */
[----:B------:R-:W-:Y:S02]  /*4fc0*/  @!UPT UIADD3 URZ, UPT, UPT, URZ, URZ, URZ ;  /* 0x000000fffffff290 */ /* 0x000fe4000fffe0ff */
.L_x_94:
[----:B------:R-:W-:Y:S01]  /*4fd0*/  ULEA UR5, UR29, UR6, 0x3 ;  /* 0x000000061d057291 */ /* 0x000fe2000f8e18ff */
[----:B-1----:R-:W-:Y:S02]  /*4fe0*/  SHF.L.U32 R2, R9, 0x1f, RZ ;  /* 0x0000001f09027819 */ /* 0x002fe400000006ff */
[----:B------:R-:W-:Y:S01]  /*4ff0*/  ELECT P0, URZ, PT ;  /* 0x0000000000ff782f */ /* 0x000fe20003800000 */
[----:B------:R-:W-:Y:S05]  /*5000*/  VIADD R0, R8, 0x1 ;  /* 0x0000000108007836 */ /* 0x000fea0000000000 */
[----:B------:R-:W1:Y:S02]  /*5010*/  SYNCS.PHASECHK.TRANS64.TRYWAIT P2, [UR5+0x120], R2 ;  /* 0x00012002ff0075a7 */ /* 0x000e640008041105 */
[----:B-1----:R-:W-:Y:S05]  /*5020*/  @!P2 BRA `(.L_x_95) ;  /* 0x0000006400cca947 */ /* 0x002fea0003800000 */
.L_x_193:
[----:B------:R-:W-:Y:S01]  /*5030*/  PLOP3.LUT P0, PT, P1, P0, PT, 0xf2, 0x2f ;  /* 0x00000000002f781c */ /* 0x000fe20000f01e72 */
[----:B------:R-:W-:Y:S01]  /*5040*/  UIADD3 UR33, UPT, UPT, UR5, 0x110, URZ ;  /* 0x0000011005217890 */ /* 0x000fe2000fffe0ff */
[----:B------:R-:W-:Y:S01]  /*5050*/  ISETP.NE.AND P1, PT, R0, 0x2, PT ;  /* 0x000000020000780c */ /* 0x000fe20003f25270 */
[----:B------:R-:W-:Y:S01]  /*5060*/  UMOV UR20, UR36 ;  /* 0x0000002400147c82 */ /* 0x000fe20008000000 */
[----:B------:R-:W-:Y:S01]  /*5070*/  UMOV UR28, UR36 ;  /* 0x00000024001c7c82 */ /* 0x000fe20008000000 */
[----:B------:R-:W-:Y:S01]  /*5080*/  UMOV UR12, UR36 ;  /* 0x00000024000c7c82 */ /* 0x000fe20008000000 */
[----:B-1----:R-:W-:Y:S02]  /*5090*/  SEL R2, RZ, 0x1, P1 ;  /* 0x00000001ff027807 */ /* 0x002fe40000800000 */
[----:B------:R-:W-:Y:S01]  /*50a0*/  UMOV UR17, UR33 ;  /* 0x0000002100117c82 */ /* 0x000fe20008000000 */
[----:B------:R-:W-:Y:S01]  /*50b0*/  UMOV UR25, UR33 ;  /* 0x0000002100197c82 */ /* 0x000fe20008000000 */
[----:B------:R-:W-:Y:S01]  /*50c0*/  UMOV UR9, UR33 ;  /* 0x0000002100097c82 */ /* 0x000fe20008000000 */
[----:B------:R-:W-:Y:S02]  /*50d0*/  LOP3.LUT R10, R10, R2, RZ, 0x3c, !PT ;  /* 0x000000020a0a7212 */ /* 0x000fe400078e3cff */
[----:B------:R-:W-:Y:S01]  /*50e0*/  VOTEU.ALL UP0, P0 ;  /* 0x0000000000ff7886 */ /* 0x000fe20000000000 */
[----:B------:R-:W-:Y:S04]  /*50f0*/  SEL R8, R0, RZ, P1 ;  /* 0x000000ff00087207 */ /* 0x000fe80000800000 */
[----:B------:R-:W-:Y:S02]  /*5100*/  @!UP0 UIADD3 UR56, UP1, UPT, UR50, 0x580, URZ ;  /* 0x0000058032388890 */ /* 0x000fe4000ff3e0ff */
[----:B------:R-:W-:Y:S02]  /*5110*/  @!UP0 UIMAD UR4, UR29, 0x7800, UR6 ;  /* 0x000078001d0488a4 */ /* 0x000fe4000f8e0206 */
[----:B------:R-:W-:Y:S02]  /*5120*/  @!UP0 UIADD3.X UR57, UPT, UPT, URZ, UR51, URZ, UP1, !UPT ;  /* 0x00000033ff398290 */ /* 0x000fe40008ffe4ff */
[----:B------:R-:W-:Y:S02]  /*5130*/  @!UP0 USHF.L.U32 UR35, UR55, 0x6, URZ ;  /* 0x0000000637238899 */ /* 0x000fe400080006ff */
[----:B------:R-:W-:Y:S02]  /*5140*/  @!UP0 UIMAD UR34, UR54, 0xf0, URZ ;  /* 0x000000f0362288a4 */ /* 0x000fe4000f8e02ff */
[----:B------:R-:W-:Y:S01]  /*5150*/  @!UP0 UIADD3 UR32, UPT, UPT, UR4, 0x200, URZ ;  /* 0x0000020004208890 */ /* 0x000fe2000fffe0ff */
[----:B------:R-:W-:Y:S01]  /*5160*/  VOTEU.ALL UP1, P0 ;  /* 0x0000000000ff7886 */ /* 0x000fe20000020000 */
[----:B------:R-:W-:Y:S01]  /*5170*/  UMOV UR54, 0x0 ;  /* 0x0000000000367882 */ /* 0x000fe20000000000 */
[----:B------:R-:W-:Y:S01]  /*5180*/  UMOV UR55, 0x10000000 ;  /* 0x1000000000377882 */ /* 0x000fe20000000000 */
[----:B------:R-:W-:Y:S02]  /*5190*/  @!UP0 UIADD3 UR18, UPT, UPT, UR34, 0x10, URZ ;  /* 0x0000001022128890 */ /* 0x000fe4000fffe0ff */
[----:B------:R-:W-:Y:S03]  /*51a0*/  @!UP0 UIADD3 UR16, UPT, UPT, UR4, 0xa00, URZ ;  /* 0x00000a0004108890 */ /* 0x000fe6000fffe0ff */
[----:B------:R1:W-:Y:S01]  /*51b0*/  @!UP1 UTMALDG.3D [UR32], [UR56], desc[UR54] ;  /* 0x00003620380095b4 */ /* 0x0003e20008011000 */
[----:B------:R-:W-:Y:S01]  /*51c0*/  VOTEU.ALL UP1, P0 ;  /* 0x0000000000ff7886 */ /* 0x000fe20000020000 */
[----:B------:R-:W-:Y:S01]  /*51d0*/  UMOV UR19, UR35 ;  /* 0x0000002300137c82 */ /* 0x000fe20008000000 */
[----:B------:R-:W-:Y:S02]  /*51e0*/  @!UP0 UIADD3 UR26, UPT, UPT, UR34, 0x20, URZ ;  /* 0x00000020221a8890 */ /* 0x000fe4000fffe0ff */
[----:B------:R-:W-:Y:S01]  /*51f0*/  @!UP0 UIADD3 UR24, UPT, UPT, UR4, 0x1200, URZ ;  /* 0x0000120004188890 */ /* 0x000fe2000fffe0ff */
[----:B------:R-:W-:Y:S01]  /*5200*/  UMOV UR27, UR35 ;  /* 0x00000023001b7c82 */ /* 0x000fe20008000000 */
[----:B------:R2:W-:Y:S01]  /*5210*/  @!UP1 UTMALDG.3D [UR16], [UR56], desc[UR54] ;  /* 0x00003610380095b4 */ /* 0x0005e20008011000 */
[----:B------:R-:W-:Y:S01]  /*5220*/  VOTEU.ALL UP1, P0 ;  /* 0x0000000000ff7886 */ /* 0x000fe20000020000 */
[----:B------:R-:W-:Y:S02]  /*5230*/  @!UP0 UIADD3 UR10, UPT, UPT, UR34, 0x30, URZ ;  /* 0x00000030220a8890 */ /* 0x000fe4000fffe0ff */
[----:B------:R-:W-:Y:S01]  /*5240*/  @!UP0 UIADD3 UR8, UPT, UPT, UR4, 0x1a00, URZ ;  /* 0x00001a0004088890 */ /* 0x000fe2000fffe0ff */
[----:B------:R-:W-:Y:S01]  /*5250*/  UMOV UR11, UR35 ;  /* 0x00000023000b7c82 */ /* 0x000fe20008000000 */
[----:B------:R-:W-:Y:S01]  /*5260*/  UIADD3 UR29, UPT, UPT, UR29, 0x1, URZ ;  /* 0x000000011d1d7890 */ /* 0x000fe2000fffe0ff */
[----:B------:R4:W-:Y:S01]  /*5270*/  @!UP1 UTMALDG.3D [UR24], [UR56], desc[UR54] ;  /* 0x00003618380095b4 */ /* 0x0009e20008011000 */
[----:B------:R-:W-:Y:S05]  /*5280*/  VOTEU.ALL UP1, P0 ;  /* 0x0000000000ff7886 */ /* 0x000fea0000020000 */
[----:B------:R5:W-:Y:S01]  /*5290*/  @!UP1 UTMALDG.3D [UR8], [UR56], desc[UR54] ;  /* 0x00003608380095b4 */ /* 0x000be20008011000 */
[----:B------:R-:W-:Y:S01]  /*52a0*/  VOTEU.ALL UP1, P0 ;  /* 0x0000000000ff7886 */ /* 0x000fe20000020000 */
[----:B-1----:R-:W-:Y:S01]  /*52b0*/  UPRMT UR33, UR7, 0x654, UR33 ;  /* 0x0000065407217896 */ /* 0x002fe20008000021 */
[----:B------:R-:W-:Y:S01]  /*52c0*/  UMOV UR36, UR47 ;  /* 0x0000002f00247c82 */ /* 0x000fe20008000000 */
[----:B--2---:R-:W-:Y:S02]  /*52d0*/  @!UP0 UIADD3 UR18, UPT, UPT, UR34, 0x40, URZ ;  /* 0x0000004022128890 */ /* 0x004fe4000fffe0ff */
[----:B------:R-:W-:Y:S02]  /*52e0*/  @!UP0 UIADD3 UR16, UPT, UPT, UR4, 0x2200, URZ ;  /* 0x0000220004108890 */ /* 0x000fe4000fffe0ff */
[----:B----4-:R-:W-:Y:S02]  /*52f0*/  @!UP0 UIADD3 UR26, UPT, UPT, UR34, 0x50, URZ ;  /* 0x00000050221a8890 */ /* 0x010fe4000fffe0ff */
[----:B------:R-:W-:Y:S05]  /*5300*/  @!UP0 UIADD3 UR24, UPT, UPT, UR4, 0x2a00, URZ ;  /* 0x00002a0004188890 */ /* 0x000fea000fffe0ff */
[----:B------:R1:W-:Y:S01]  /*5310*/  @!UP1 UTMALDG.3D [UR16], [UR56], desc[UR54] ;  /* 0x00003610380095b4 */ /* 0x0003e20008011000 */
[----:B------:R-:W-:Y:S01]  /*5320*/  VOTEU.ALL UP1, P0 ;  /* 0x0000000000ff7886 */ /* 0x000fe20000020000 */
[----:B-----5:R-:W-:Y:S02]  /*5330*/  @!UP0 UIADD3 UR10, UPT, UPT, UR34, 0x60, URZ ;  /* 0x00000060220a8890 */ /* 0x020fe4000fffe0ff */
[----:B------:R-:W-:Y:S02]  /*5340*/  @!UP0 UIADD3 UR8, UPT, UPT, UR4, 0x3200, URZ ;  /* 0x0000320004088890 */ /* 0x000fe4000fffe0ff */
[----:B------:R2:W-:Y:S01]  /*5350*/  @!UP1 UTMALDG.3D [UR24], [UR56], desc[UR54] ;  /* 0x00003618380095b4 */ /* 0x0005e20008011000 */
[----:B------:R-:W-:Y:S06]  /*5360*/  VOTEU.ALL UP1, P0 ;  /* 0x0000000000ff7886 */ /* 0x000fec0000020000 */
[----:B------:R4:W-:Y:S01]  /*5370*/  @!UP1 UTMALDG.3D [UR8], [UR56], desc[UR54] ;  /* 0x00003608380095b4 */ /* 0x0009e20008011000 */
[----:B------:R-:W-:Y:S01]  /*5380*/  VOTEU.ALL UP1, P0 ;  /* 0x0000000000ff7886 */ /* 0x000fe20000020000 */
[----:B-1----:R-:W-:Y:S02]  /*5390*/  @!UP0 UIADD3 UR18, UPT, UPT, UR34, 0x70, URZ ;  /* 0x0000007022128890 */ /* 0x002fe4000fffe0ff */
[----:B------:R-:W-:Y:S02]  /*53a0*/  @!UP0 UIADD3 UR16, UPT, UPT, UR4, 0x3a00, URZ ;  /* 0x00003a0004108890 */ /* 0x000fe4000fffe0ff */
[----:B--2---:R-:W-:Y:S02]  /*53b0*/  @!UP0 UIADD3 UR26, UPT, UPT, UR34, 0x80, URZ ;  /* 0x00000080221a8890 */ /* 0x004fe4000fffe0ff */
[----:B------:R-:W-:Y:S05]  /*53c0*/  @!UP0 UIADD3 UR24, UPT, UPT, UR4, 0x4200, URZ ;  /* 0x0000420004188890 */ /* 0x000fea000fffe0ff */
[----:B------:R1:W-:Y:S01]  /*53d0*/  @!UP1 UTMALDG.3D [UR16], [UR56], desc[UR54] ;  /* 0x00003610380095b4 */ /* 0x0003e20008011000 */
[----:B------:R-:W-:Y:S01]  /*53e0*/  VOTEU.ALL UP1, P0 ;  /* 0x0000000000ff7886 */ /* 0x000fe20000020000 */
[----:B----4-:R-:W-:Y:S02]  /*53f0*/  @!UP0 UIADD3 UR10, UPT, UPT, UR34, 0x90, URZ ;  /* 0x00000090220a8890 */ /* 0x010fe4000fffe0ff */
        /* <DEDUP_REMOVED lines=13> */
[----:B------:R-:W-:Y:S01]  /*54d0*/  @!UP1 UTMALDG.3D [UR24], [UR56], desc[UR54] ;  /* 0x00003618380095b4 */ /* 0x000fe20008011000 */
[----:B------:R-:W-:Y:S06]  /*54e0*/  VOTEU.ALL UP1, P0 ;  /* 0x0000000000ff7886 */ /* 0x000fec0000020000 */
[----:B------:R2:W-:Y:S01]  /*54f0*/  @!UP1 UTMALDG.3D [UR8], [UR56], desc[UR54] ;  /* 0x00003608380095b4 */ /* 0x0005e20008011000 */
[----:B------:R-:W-:Y:S02]  /*5500*/  UPLOP3.LUT UP1, UPT, UPT, UPT, UPT, 0x80, 0x8 ;  /* 0x000000000008789c */ /* 0x000fe40003f2f070 */
[----:B-1----:R-:W-:Y:S02]  /*5510*/  @!UP0 UIADD3 UR18, UPT, UPT, UR34, 0xd0, URZ ;  /* 0x000000d022128890 */ /* 0x002fe4000fffe0ff */
[----:B------:R-:W-:Y:S02]  /*5520*/  @!UP0 UIADD3 UR16, UPT, UPT, UR4, 0x6a00, URZ ;  /* 0x00006a0004108890 */ /* 0x000fe4000fffe0ff */
[----:B--2---:R-:W-:Y:S02]  /*5530*/  @!UP0 UIADD3 UR10, UPT, UPT, UR34, 0xe0, URZ ;  /* 0x000000e0220a8890 */ /* 0x004fe4000fffe0ff */
[----:B------:R-:W-:Y:S01]  /*5540*/  @!UP0 UIADD3 UR8, UPT, UPT, UR4, 0x7200, URZ ;  /* 0x0000720004088890 */ /* 0x000fe2000fffe0ff */
[----:B------:R-:W-:Y:S05]  /*5550*/  VOTEU.ALL UP0, P0 ;  /* 0x0000000000ff7886 */ /* 0x000fea0000000000 */
[----:B------:R-:W-:Y:S01]  /*5560*/  @!UP0 UTMALDG.3D [UR16], [UR56], desc[UR54] ;  /* 0x00003610380085b4 */ /* 0x000fe20008011000 */
[----:B------:R-:W-:Y:S04]  /*5570*/  UISETP.NE.AND UP0, UPT, UR29, 0x2, UPT ;  /* 0x000000021d00788c */ /* 0x000fe8000bf05270 */
[----:B------:R-:W-:Y:S02]  /*5580*/  USEL UR4, URZ, 0x1, UP0 ;  /* 0x00000001ff047887 */ /* 0x000fe40008000000 */
[----:B------:R-:W-:Y:S02]  /*5590*/  USEL UR29, UR29, URZ, UP0 ;  /* 0x000000ff1d1d7287 */ /* 0x000fe40008000000 */
[----:B------:R-:W-:Y:S02]  /*55a0*/  VOTEU.ALL UP0, P0 ;  /* 0x0000000000ff7886 */ /* 0x000fe40000000000 */
[----:B------:R-:W-:Y:S03]  /*55b0*/  LOP3.LUT R9, R9, UR4, RZ, 0x3c, !PT ;  /* 0x0000000409097c12 */ /* 0x000fe6000f8e3cff */
[----:B------:R1:W-:Y:S01]  /*55c0*/  @!UP0 UTMALDG.3D [UR8], [UR56], desc[UR54] ;  /* 0x00003608380085b4 */ /* 0x0003e20008011000 */
[----:B------:R4:W-:Y:S01]  /*55d0*/  @!P0 SYNCS.ARRIVE.TRANS64.RED.A0TR RZ, [UR5+0x110], R11 ;  /* 0x0001100bffff89a7 */ /* 0x0009e20008300405 */
[----:B------:R-:W-:Y:S01]  /*55e0*/  SYNCS.ARRIVE.TRANS64.RED.A1T0 RZ, [UR33], RZ ;  /* 0x000000ffffff79a7 */ /* 0x000fe20008100421 */
[----:B-1----:R-:W-:Y:S02]  /*55f0*/  UIADD3 UR54, UPT, UPT, UR22, UR48, URZ ;  /* 0x0000003016367290 */ /* 0x002fe4000fffe0ff */
[----:B------:R-:W-:Y:S01]  /*5600*/  UIADD3 UR55, UPT, UPT, UR23, UR49, URZ ;  /* 0x0000003117377290 */ /* 0x000fe2000fffe0ff */
[----:B------:R-:W-:Y:S11]  /*5610*/  BRA.U UP3, `(.L_x_96) ;  /* 0xfffffff103787547 */ /* 0x000ff6000b83ffff */
[----:B------:R-:W-:Y:S01]  /*5620*/  UIADD3 UR6, UPT, UPT, UR6, 0x120, URZ ;  /* 0x0000012006067890 */ /* 0x000fe2000fffe0ff */
[----:B------:R-:W-:-:S03]  /*5630*/  SHF.L.U32 R0, R9, 0x1f, RZ ;  /* 0x0000001f09007819 */ /* 0x000fc600000006ff */
[----:B------:R-:W-:-:S09]  /*5640*/  ULEA UR4, UR29, UR6, 0x3 ;  /* 0x000000061d047291 */ /* 0x000fd2000f8e18ff */
[----:B------:R-:W1:Y:S02]  /*5650*/  SYNCS.PHASECHK.TRANS64.TRYWAIT P0, [UR4], R0 ;  /* 0x00000000ff0075a7 */ /* 0x000e640008001104 */
[----:B-1----:R-:W-:Y:S05]  /*5660*/  @!P0 BRA `(.L_x_97) ;  /* 0x0000006000548947 */ /* 0x002fea0003800000 */
.L_x_195:
        /* <DEDUP_REMOVED lines=8> */
.L_x_98:
[----:B-1----:R1:W2:Y:S02]  /*56f0*/  SYNCS.PHASECHK.TRANS64.TRYWAIT P0, [R0+URZ], R2 ;  /* 0x00000002000075a7 */ /* 0x0022a400080011ff */
[----:B--2---:R-:W-:Y:S05]  /*5700*/  @!P0 NANOSLEEP.SYNCS 0x989680 ;  /* 0x009896800000895d */ /* 0x004fea0003900000 */
[----:B------:R-:W2:Y:S02]  /*5710*/  @!P0 SYNCS.PHASECHK.TRANS64 P0, [R0+URZ], R2 ;  /* 0x00000002000085a7 */ /* 0x000ea400080010ff */
[----:B--23--:R-:W-:Y:S05]  /*5720*/  @P0 EXIT ;  /* 0x000000000000094d */ /* 0x00cfea0003800000 */
[----:B------:R-:W-:Y:S05]  /*5730*/  BRA `(.L_x_98) ;  /* 0xfffffffc00ec7947 */ /* 0x000fea000383ffff */
.L_x_88:
[----:B------:R-:W-:-:S06]  /*5740*/  UISETP.GE.AND UP0, UPT, UR5, 0x4, UPT ;  /* 0x000000040500788c */ /* 0x000fcc000bf06270 */
[----:B------:R-:W-:-:S13]  /*5750*/  PLOP3.LUT P0, PT, PT, PT, UP0, 0x80, 0x8 ;  /* 0x000000000008781c */ /* 0x000fda0003f0f008 */
[----:B------:R-:W-:Y:S05]  /*5760*/  @!P0 EXIT ;  /* 0x000000000000894d */ /* 0x000fea0003800000 */
[----:B------:R-:W-:Y:S01]  /*5770*/  BAR.SYNC.DEFER_BLOCKING 0x6, 0xa0 ;  /* 0x0182800000007b1d */ /* 0x000fe20000010000 */
[----:B------:R-:W-:-:S05]  /*5780*/  IMAD.U32 R0, R6, 0x10000, RZ ;  /* 0x0001000006007824 */ /* 0x000fca00078e00ff */
[----:B------:R-:W-:Y:S01]  /*5790*/  UMOV UR4, 0x400 ;  /* 0x0000040000047882 */ /* 0x000fe20000000000 */
[----:B------:R-:W-:Y:S01]  /*57a0*/  LOP3.LUT R0, R0, 0x600000, RZ, 0xc0, !PT ;  /* 0x0060000000007812 */ /* 0x000fe200078ec0ff */
[----:B------:R-:W-:Y:S01]  /*57b0*/  ULEA UR4, UR7, UR4, 0x18 ;  /* 0x0000000407047291 */ /* 0x000fe2000f8ec0ff */
[----:B------:R-:W-:Y:S01]  /*57c0*/  UMOV UR5, URZ ;  /* 0x000000ff00057c82 */ /* 0x000fe20008000000 */
[----:B------:R-:W-:Y:S01]  /*57d0*/  UMOV UR6, URZ ;  /* 0x000000ff00067c82 */ /* 0x000fe20008000000 */
[----:B------:R-:W-:Y:S01]  /*57e0*/  MOV R2, UR5 ;  /* 0x0000000500027c02 */ /* 0x000fe20008000f00 */
[----:B------:R-:W-:Y:S01]  /*57f0*/  IMAD.U32 R249, RZ, RZ, UR5 ;  /* 0x00000005fff97e24 */ /* 0x000fe2000f8e00ff */
[----:B------:R-:W1:Y:S01]  /*5800*/  LDCU UR40, c[0x0][0xb0c] ;  /* 0x00016180ff2877ac */ /* 0x000e620008000800 */
[----:B------:R-:W-:Y:S02]  /*5810*/  IMAD.U32 R245, RZ, RZ, UR6 ;  /* 0x00000006fff57e24 */ /* 0x000fe4000f8e00ff */
[----:B------:R-:W-:Y:S01]  /*5820*/  STL [R1+0x4], R2 ;  /* 0x0000040201007387 */ /* 0x000fe20000100800 */
[----:B------:R-:W2:Y:S01]  /*5830*/  LDCU UR37, c[0x0][0xb30] ;  /* 0x00016600ff2577ac */ /* 0x000ea20008000800 */
[----:B------:R-:W3:Y:S02]  /*5840*/  LDCU.64 UR50, c[0x0][0x888] ;  /* 0x00011100ff3277ac */ /* 0x000ee40008000a00 */
[----:B------:R-:W4:Y:S01]  /*5850*/  LDS R16, [UR4+0x1f0] ;  /* 0x0001f004ff107984 */ /* 0x000f220008000800 */
[----:B------:R-:W-:Y:S01]  /*5860*/  UMOV UR4, 0x1 ;  /* 0x0000000100047882 */ /* 0x000fe20000000000 */
[----:B------:R-:W1:Y:S01]  /*5870*/  LDCU.64 UR38, c[0x0][0xb28] ;  /* 0x00016500ff2677ac */ /* 0x000e620008000a00 */
[----:B------:R-:W-:Y:S01]  /*5880*/  MOV R250, UR4 ;  /* 0x0000000400fa7c02 */ /* 0x000fe20008000f00 */
[----:B------:R-:W-:Y:S01]  /*5890*/  UMOV UR4, URZ ;  /* 0x000000ff00047c82 */ /* 0x000fe20008000000 */
[----:B------:R-:W1:Y:S01]  /*58a0*/  LDCU.128 UR44, c[0x0][0xb10] ;  /* 0x00016200ff2c77ac */ /* 0x000e620008000c00 */
[----:B------:R-:W-:Y:S01]  /*58b0*/  MOV R248, UR4 ;  /* 0x0000000400f87c02 */ /* 0x000fe20008000f00 */
[----:B------:R-:W-:Y:S01]  /*58c0*/  UMOV UR43, URZ ;  /* 0x000000ff002b7c82 */ /* 0x000fe20008000000 */
[----:B------:R-:W-:Y:S01]  /*58d0*/  UMOV UR15, URZ ;  /* 0x000000ff000f7c82 */ /* 0x000fe20008000000 */
[----:B----4-:R-:W-:Y:S01]  /*58e0*/  IMAD.IADD R16, R16, 0x1, R0 ;  /* 0x0000000110107824 */ /* 0x010fe200078e0200 */
[----:B------:R-:W-:-:S05]  /*58f0*/  MOV R0, UR4 ;  /* 0x0000000400007c02 */ /* 0x000fca0008000f00 */
[----:B-123--:R4:W-:Y:S02]  /*5900*/  STL [R1], R0 ;  /* 0x0000000001007387 */ /* 0x00e9e40000100800 */
.L_x_132:
[----:B------:R-:W1:Y:S01]  /*5910*/  S2UR UR56, SR_CgaCtaId ;  /* 0x00000000003879c3 */ /* 0x000e620000008800 */
[----:B------:R-:W-:Y:S01]  /*5920*/  R2UR UR4, R248 ;  /* 0x00000000f80472ca */ /* 0x000fe200000e0000 */
[----:B------:R-:W-:Y:S11]  /*5930*/  UMOV UR57, 0x400 ;  /* 0x0000040000397882 */ /* 0x000ff60000000000 */
[----:B------:R-:W-:Y:S01]  /*5940*/  @!UPT UIADD3 URZ, UPT, UPT, URZ, URZ, URZ ;  /* 0x000000fffffff290 */ /* 0x000fe2000fffe0ff */
[----:B----4-:R-:W-:Y:S05]  /*5950*/  IMAD.U32 R0, RZ, RZ, UR4 ;  /* 0x00000004ff007e24 */ /* 0x010fea000f8e00ff */
[----:B------:R-:W-:Y:S01]  /*5960*/  SHF.L.U32 R0, R0, 0x1f, RZ ;  /* 0x0000001f00007819 */ /* 0x000fe200000006ff */
[----:B-1----:R-:W-:Y:S04]  /*5970*/  ULEA UR57, UR56, UR57, 0x18 ;  /* 0x0000003938397291 */ /* 0x002fe8000f8ec0ff */
[----:B------:R-:W-:Y:S09]  /*5980*/  ULEA UR5, UR15, UR57, 0x3 ;  /* 0x000000390f057291 */ /* 0x000ff2000f8e18ff */
[----:B------:R-:W1:Y:S02]  /*5990*/  SYNCS.PHASECHK.TRANS64.TRYWAIT P0, [UR5+0x140], R0 ;  /* 0x00014000ff0075a7 */ /* 0x000e640008001105 */
[----:B-1---5:R-:W-:Y:S05]  /*59a0*/  @!P0 BRA `(.L_x_99) ;  /* 0x0000005c009c8947 */ /* 0x022fea0003800000 */
.L_x_197:
[----:B------:R-:W-:Y:S01]  /*59b0*/  ULEA UR4, UR15, UR57, 0x4 ;  /* 0x000000390f047291 */ /* 0x000fe2000f8e20ff */
[----:B------:R-:W-:Y:S01]  /*59c0*/  R2UR UR9, R251 ;  /* 0x00000000fb0972ca */ /* 0x000fe200000e0000 */
[----:B------:R-:W-:Y:S01]  /*59d0*/  UIADD3 UR5, UPT, UPT, UR5, 0x150, URZ ;  /* 0x0000015005057890 */ /* 0x000fe2000fffe0ff */
[----:B------:R-:W2:Y:S03]  /*59e0*/  LDCU UR6, c[0x0][0xb24] ;  /* 0x00016480ff0677ac */ /* 0x000ea60008000800 */
[----:B------:R-:W-:Y:S03]  /*59f0*/  UPRMT UR5, URZ, 0x654, UR5 ;  /* 0x00000654ff057896 */ /* 0x000fe60008000005 */
[----:B------:R-:W3:Y:S01]  /*5a00*/  LDS.128 R4, [UR4+0x1d0] ;  /* 0x0001d004ff047984 */ /* 0x000ee20008000c00 */
[----:B------:R-:W-:Y:S01]  /*5a10*/  @!PT LDS RZ, [RZ] ;  /* 0x00000000fffff984 */ /* 0x000fe20000000800 */
[----:B------:R-:W-:Y:S01]  /*5a20*/  @!PT LDS RZ, [RZ] ;  /* 0x00000000fffff984 */ /* 0x000fe20000000800 */
[----:B------:R-:W-:Y:S01]  /*5a30*/  @!PT LDS RZ, [RZ] ;  /* 0x00000000fffff984 */ /* 0x000fe20000000800 */
[----:B------:R-:W-:Y:S01]  /*5a40*/  @!PT LDS RZ, [RZ] ;  /* 0x00000000fffff984 */ /* 0x000fe20000000800 */
[----:B------:R4:W-:Y:S07]  /*5a50*/  MEMBAR.ALL.CTA ;  /* 0x0000000000007992 */ /* 0x0009ee0000008000 */
[----:B----4-:R-:W4:Y:S02]  /*5a60*/  FENCE.VIEW.ASYNC.S ;  /* 0x00000000000073c6 */ /* 0x010f240000000000 */
[----:B----4-:R-:W-:Y:S01]  /*5a70*/  SYNCS.ARRIVE.TRANS64.RED.A1T0 RZ, [UR5], RZ ;  /* 0x000000ffffff79a7 */ /* 0x010fe20008100405 */
[----:B---3--:R-:W-:Y:S01]  /*5a80*/  LOP3.LUT P0, RZ, R6, 0x1, RZ, 0xc0, !PT ;  /* 0x0000000106ff7812 */ /* 0x008fe2000780c0ff */
[----:B--2---:R-:W-:Y:S11]  /*5a90*/  UISETP.GE.AND UP0, UPT, UR6, 0x1, UPT ;  /* 0x000000010600788c */ /* 0x004ff6000bf06270 */
[----:B------:R-:W-:Y:S01]  /*5aa0*/  @!UPT UIADD3 URZ, UPT, UPT, URZ, URZ, URZ ;  /* 0x000000fffffff290 */ /* 0x000fe2000fffe0ff */
[----:B------:R-:W-:Y:S01]  /*5ab0*/  VOTEU.ANY UP1, P0 ;  /* 0x0000000000ff7886 */ /* 0x000fe20000020100 */
[----:B------:R-:W-:Y:S01]  /*5ac0*/  PLOP3.LUT P0, PT, PT, PT, UP1, 0x80, 0x8 ;  /* 0x000000000008781c */ /* 0x000fe20003f0f018 */
[----:B------:R-:W-:Y:S06]  /*5ad0*/  UP2UR UR4, UPR, URZ, 0x2 ;  /* 0x00000002ff047883 */ /* 0x000fec0008000000 */
[----:B------:R-:W-:Y:S05]  /*5ae0*/  IMAD.U32 R3, RZ, RZ, UR4 ;  /* 0x00000004ff037e24 */ /* 0x000fea000f8e00ff */
[----:B------:R2:W-:Y:S01]  /*5af0*/  STL [R1+0xc], R3 ;  /* 0x00000c0301007387 */ /* 0x0005e20000100800 */
[----:B-1----:R-:W-:Y:S02]  /*5b00*/  @P0 SHF.R.U32.HI R0, RZ, 0x10, R5 ;  /* 0x00000010ff000819 */ /* 0x002fe40000011605 */
[----:B------:R-:W-:Y:S02]  /*5b10*/  @P0 MOV R2, R4 ;  /* 0x0000000400020202 */ /* 0x000fe40000000f00 */
[----:B------:R-:W-:Y:S02]  /*5b20*/  @P0 R2UR UR4, R0 ;  /* 0x00000000000402ca */ /* 0x000fe400000e0000 */
[----:B------:R-:W-:Y:S02]  /*5b30*/  @P0 LOP3.LUT R4, R5, 0xffff, RZ, 0xc0, !PT ;  /* 0x0000ffff05040812 */ /* 0x000fe400078ec0ff */
[----:B------:R-:W-:Y:S02]  /*5b40*/  @P0 R2UR UR8, R2 ;  /* 0x00000000020802ca */ /* 0x000fe400000e0000 */
[----:B------:R-:W-:Y:S07]  /*5b50*/  @P0 R2UR UR7, R4 ;  /* 0x00000000040702ca */ /* 0x000fee00000e0000 */
[----:B------:R-:W-:Y:S02]  /*5b60*/  @UP1 UMOV UR9, UR4 ;  /* 0x0000000400091c82 */ /* 0x000fe40008000000 */
[----:B------:R-:W-:Y:S02]  /*5b70*/  IMAD.U32 R251, RZ, RZ, UR9 ;  /* 0x00000009fffb7e24 */ /* 0x000fe4000f8e00ff */
[----:B------:R-:W-:Y:S02]  /*5b80*/  @UP1 UMOV UR42, UR8 ;  /* 0x00000008002a1c82 */ /* 0x000fe40008000000 */
[----:B------:R-:W-:Y:S01]  /*5b90*/  @UP1 UMOV UR41, UR7 ;  /* 0x0000000700291c82 */ /* 0x000fe20008000000 */
[----:B--2---:R-:W-:Y:S05]  /*5ba0*/  BRA.U !UP0, `(.L_x_100) ;  /* 0x0000000108cc7547 */ /* 0x004fea000b800000 */
[----:B------:R-:W1:Y:S01]  /*5bb0*/  LDCU UR7, c[0x0][0xb20] ;  /* 0x00016400ff0777ac */ /* 0x000e620008000800 */
[----:B------:R-:W2:Y:S01]  /*5bc0*/  LDCU UR9, c[0x0][0x370] ;  /* 0x00006e00ff0977ac */ /* 0x000ea20008000800 */
[----:B------:R-:W3:Y:S01]  /*5bd0*/  LDCU UR4, c[0x0][0x374] ;  /* 0x00006e80ff0477ac */ /* 0x000ee20008000800 */
[----:B------:R-:W-:Y:S02]  /*5be0*/  UISETP.NE.AND UP0, UPT, UR46, 0x1, UPT ;  /* 0x000000012e00788c */ /* 0x000fe4000bf05270 */
[----:B------:R-:W-:Y:S02]  /*5bf0*/  UISETP.NE.AND UP1, UPT, UR40, 0x1, UPT ;  /* 0x000000012800788c */ /* 0x000fe4000bf25270 */
[----:B------:R-:W-:Y:S02]  /*5c00*/  UIMAD.WIDE.U32 UR10, UR41, UR47, URZ ;  /* 0x0000002f290a72a5 */ /* 0x000fe4000f8e00ff */
[----:B------:R-:W-:Y:S02]  /*5c10*/  UIMAD.WIDE.U32 UR12, UR42, UR44, URZ ;  /* 0x0000002c2a0c72a5 */ /* 0x000fe4000f8e00ff */
[----:B------:R-:W-:Y:S02]  /*5c20*/  UISETP.NE.AND UP2, UPT, UR6, 0x1, UPT ;  /* 0x000000010600788c */ /* 0x000fe4000bf45270 */
[----:B--2---:R-:W-:Y:S01]  /*5c30*/  UIMAD.WIDE.U32 UR16, UR9, UR44, URZ ;  /* 0x0000002c091072a5 */ /* 0x004fe2000f8e00ff */
[----:B------:R-:W-:Y:S01]  /*5c40*/  UMOV UR10, UR11 ;  /* 0x0000000b000a7c82 */ /* 0x000fe20008000000 */
[----:B---3--:R-:W-:Y:S02]  /*5c50*/  UIMAD.WIDE.U32 UR18, UR4, UR47, URZ ;  /* 0x0000002f041272a5 */ /* 0x008fe4000f8e00ff */
[----:B-1----:R-:W-:Y:S03]  /*5c60*/  USHF.R.U32.HI UR10, URZ, UR7, UR10 ;  /* 0x00000007ff0a7299 */ /* 0x002fe6000801160a */
[----:B------:R-:W-:Y:S02]  /*5c70*/  UMOV UR16, UR17 ;  /* 0x0000001100107c82 */ /* 0x000fe40008000000 */
[----:B------:R-:W-:Y:S02]  /*5c80*/  @UP1 USHF.R.U32.HI UR9, URZ, UR45, UR16 ;  /* 0x0000002dff091299 */ /* 0x000fe40008011610 */
[----:B------:R-:W-:Y:S01]  /*5c90*/  USEL UR10, UR41, UR10, !UP0 ;  /* 0x0000000a290a7287 */ /* 0x000fe2000c000000 */
[----:B------:R-:W-:Y:S02]  /*5ca0*/  UMOV UR5, UR19 ;  /* 0x0000001300057c82 */ /* 0x000fe40008000000 */
[----:B------:R-:W-:Y:S03]  /*5cb0*/  @UP0 USHF.R.U32.HI UR4, URZ, UR7, UR5 ;  /* 0x00000007ff040299 */ /* 0x000fe60008011605 */
[----:B------:R-:W-:Y:S01]  /*5cc0*/  UMOV UR7, UR13 ;  /* 0x0000000d00077c82 */ /* 0x000fe20008000000 */
[----:B------:R-:W-:Y:S02]  /*5cd0*/  UIMAD.WIDE.U32 UR16, UR4, UR38, URZ ;  /* 0x00000026041072a5 */ /* 0x000fe4000f8e00ff */
[----:B------:R-:W-:Y:S02]  /*5ce0*/  UIMAD.WIDE.U32 UR12, UR9, UR38, URZ ;  /* 0x00000026090c72a5 */ /* 0x000fe4000f8e00ff */
[----:B------:R-:W-:Y:S03]  /*5cf0*/  USHF.R.U32.HI UR7, URZ, UR45, UR7 ;  /* 0x0000002dff077299 */ /* 0x000fe60008011607 */
[----:B------:R-:W-:Y:S02]  /*5d00*/  UMOV UR5, UR17 ;  /* 0x0000001100057c82 */ /* 0x000fe40008000000 */
[----:B------:R-:W-:Y:S02]  /*5d10*/  @UP2 USHF.R.U32.HI UR4, URZ, UR39, UR5 ;  /* 0x00000027ff042299 */ /* 0x000fe40008011605 */
[----:B------:R-:W-:Y:S02]  /*5d20*/  USEL UR5, UR42, UR7, !UP1 ;  /* 0x000000072a057287 */ /* 0x000fe4000c800000 */
[----:B------:R-:W-:Y:S02]  /*5d30*/  UIMAD UR4, UR6, UR4, URZ ;  /* 0x00000004060472a4 */ /* 0x000fe4000f8e02ff */
[----:B------:R-:W-:Y:S02]  /*5d40*/  UIADD3 UR8, UPT, UPT, -UR5, URZ, URZ ;  /* 0x000000ff05087290 */ /* 0x000fe4000fffe1ff */
[----:B------:R-:W-:Y:S02]  /*5d50*/  UISETP.GE.AND UP0, UPT, UR10, UR4, UPT ;  /* 0x000000040a00728c */ /* 0x000fe4000bf06270 */
[----:B------:R-:W-:Y:S01]  /*5d60*/  UIMAD UR42, UR40, UR8, UR42 ;  /* 0x00000008282a72a4 */ /* 0x000fe2000f8e022a */
[----:B------:R-:W-:Y:S02]  /*5d70*/  UMOV UR12, UR13 ;  /* 0x0000000d000c7c82 */ /* 0x000fe40008000000 */
[----:B------:R-:W-:Y:S02]  /*5d80*/  @UP2 USHF.R.U32.HI UR9, URZ, UR39, UR12 ;  /* 0x00000027ff092299 */ /* 0x000fe4000801160c */
[----:B------:R-:W-:Y:S02]  /*5d90*/  UIMAD.WIDE.U32 UR12, UR10, UR38, URZ ;  /* 0x000000260a0c72a5 */ /* 0x000fe4000f8e00ff */
[----:B------:R-:W-:Y:S04]  /*5da0*/  UIMAD UR7, UR6, UR9, URZ ;  /* 0x00000009060772a4 */ /* 0x000fe8000f8e02ff */
[----:B------:R-:W-:Y:S01]  /*5db0*/  UISETP.GE.OR UP0, UPT, UR5, UR7, UP0 ;  /* 0x000000070500728c */ /* 0x000fe20008706670 */
[----:B------:R-:W-:Y:S01]  /*5dc0*/  UMOV UR4, UR13 ;  /* 0x0000000d00047c82 */ /* 0x000fe20008000000 */
[----:B------:R-:W-:Y:S02]  /*5dd0*/  UIMAD.WIDE.U32 UR12, UR5, UR38, URZ ;  /* 0x00000026050c72a5 */ /* 0x000fe4000f8e00ff */
[----:B------:R-:W-:Y:S04]  /*5de0*/  USHF.R.U32.HI UR4, URZ, UR39, UR4 ;  /* 0x00000027ff047299 */ /* 0x000fe80008011604 */
[----:B------:R-:W-:Y:S03]  /*5df0*/  USEL UR14, UR10, UR4, !UP2 ;  /* 0x000000040a0e7287 */ /* 0x000fe6000d000000 */
[----:B------:R-:W-:Y:S01]  /*5e00*/  @!UP0 UMOV UR4, UR13 ;  /* 0x0000000d00048c82 */ /* 0x000fe20008000000 */
[----:B------:R-:W-:Y:S02]  /*5e10*/  UIADD3 UR7, UPT, UPT, -UR14, URZ, URZ ;  /* 0x000000ff0e077290 */ /* 0x000fe4000fffe1ff */
[----:B------:R-:W-:Y:S02]  /*5e20*/  @!UP0 USHF.R.U32.HI UR4, URZ, UR39, UR4 ;  /* 0x00000027ff048299 */ /* 0x000fe40008011604 */
[----:B------:R-:W-:Y:S02]  /*5e30*/  UIMAD UR11, UR6, UR7, UR10 ;  /* 0x00000007060b72a4 */ /* 0x000fe4000f8e020a */
[----:B------:R-:W-:Y:S02]  /*5e40*/  @!UP0 USEL UR4, UR5, UR4, !UP2 ;  /* 0x0000000405048287 */ /* 0x000fe4000d000000 */
[----:B------:R-:W-:Y:S02]  /*5e50*/  UIADD3 UR7, UPT, UPT, -UR10, URZ, URZ ;  /* 0x000000ff0a077290 */ /* 0x000fe4000fffe1ff */
[----:B------:R-:W-:Y:S02]  /*5e60*/  @!UP0 UIMAD UR9, UR9, UR11, UR4 ;  /* 0x0000000b090982a4 */ /* 0x000fe4000f8e0204 */
[----:B------:R-:W-:Y:S02]  /*5e70*/  @!UP0 UIADD3 UR4, UPT, UPT, UR14, -UR4, URZ ;  /* 0x800000040e048290 */ /* 0x000fe4000fffe0ff */
[----:B------:R-:W-:Y:S02]  /*5e80*/  UIMAD UR41, UR46, UR7, UR41 ;  /* 0x000000072e2972a4 */ /* 0x000fe4000f8e0229 */
[----:B------:R-:W-:Y:S03]  /*5e90*/  @!UP0 UIMAD UR10, UR4, UR6, UR5 ;  /* 0x00000006040a82a4 */ /* 0x000fe6000f8e0205 */
[----:B------:R-:W-:Y:S02]  /*5ea0*/  @!UP0 UMOV UR5, UR9 ;  /* 0x0000000900058c82 */ /* 0x000fe40008000000 */
[----:B------:R-:W-:Y:S02]  /*5eb0*/  UIMAD UR42, UR5, UR40, UR42 ;  /* 0x00000028052a72a4 */ /* 0x000fe4000f8e022a */
[----:B------:R-:W-:Y:S11]  /*5ec0*/  UIMAD UR41, UR10, UR46, UR41 ;  /* 0x0000002e0a2972a4 */ /* 0x000ff6000f8e0229 */
[----:B------:R-:W-:Y:S01]  /*5ed0*/  @!UPT UIADD3 URZ, UPT, UPT, URZ, URZ, URZ ;  /* 0x000000fffffff290 */ /* 0x000fe2000fffe0ff */
.L_x_100:
[----:B------:R-:W-:Y:S11]  /*5ee0*/  UISETP.NE.AND UP0, UPT, UR37, 0x1, UPT ;  /* 0x000000012500788c */ /* 0x000ff6000bf05270 */
[----:B------:R-:W1:Y:S01]  /*5ef0*/  @!UP0 LDCU.128 UR8, c[0x0][0xb10] ;  /* 0x00016200ff0887ac */ /* 0x000e620008000c00 */
[----:B------:R-:W2:Y:S01]  /*5f00*/  @!UP0 LDCU UR5, c[0x0][0xb0c] ;  /* 0x00016180ff0587ac */ /* 0x000ea20008000800 */
[----:B------:R-:W3:Y:S01]  /*5f10*/  @!UP0 LDCU UR4, c[0x0][0xb20] ;  /* 0x00016400ff0487ac */ /* 0x000ee20008000800 */
[----:B-1----:R-:W-:Y:S02]  /*5f20*/  UIMAD.WIDE.U32 UR6, UR42, UR8, URZ ;  /* 0x000000082a0672a5 */ /* 0x002fe4000f8e00ff */
[----:B------:R-:W-:Y:S02]  /*5f30*/  UIMAD.WIDE.U32 UR12, UR41, UR11, URZ ;  /* 0x0000000b290c72a5 */ /* 0x000fe4000f8e00ff */
[----:B------:R-:W-:Y:S02]  /*5f40*/  UIADD3 UR8, UPT, UPT, UR15, 0x1, URZ ;  /* 0x000000010f087890 */ /* 0x000fe4000fffe0ff */
[----:B------:R-:W-:Y:S02]  /*5f50*/  @!UP0 UISETP.NE.AND UP1, UPT, UR10, 0x1, UPT ;  /* 0x000000010a00888c */ /* 0x000fe4000bf25270 */
[----:B--2---:R-:W-:Y:S02]  /*5f60*/  @!UP0 UISETP.NE.AND UP2, UPT, UR5, 0x1, UPT ;  /* 0x000000010500888c */ /* 0x004fe4000bf45270 */
[----:B------:R-:W-:Y:S01]  /*5f70*/  MOV R0, UR8 ;  /* 0x0000000800007c02 */ /* 0x000fe20008000f00 */
[----:B------:R-:W-:Y:S01]  /*5f80*/  @!UP0 UMOV UR6, UR7 ;  /* 0x0000000700068c82 */ /* 0x000fe20008000000 */
[----:B------:R-:W-:Y:S01]  /*5f90*/  @!UP0 UMOV UR7, UR13 ;  /* 0x0000000d00078c82 */ /* 0x000fe20008000000 */
[----:B------:R-:W-:Y:S02]  /*5fa0*/  @!UP0 USHF.R.U32.HI UR6, URZ, UR9, UR6 ;  /* 0x00000009ff068299 */ /* 0x000fe40008011606 */
[----:B---3--:R-:W-:Y:S01]  /*5fb0*/  @!UP0 USHF.R.U32.HI UR4, URZ, UR4, UR7 ;  /* 0x00000004ff048299 */ /* 0x008fe20008011607 */
[----:B------:R1:W-:Y:S01]  /*5fc0*/  STL [R1+0x8], R0 ;  /* 0x0000080001007387 */ /* 0x0003e20000100800 */
[----:B------:R-:W-:Y:S02]  /*5fd0*/  @!UP0 USEL UR7, UR42, UR6, !UP2 ;  /* 0x000000062a078287 */ /* 0x000fe4000d000000 */
[----:B------:R-:W-:Y:S04]  /*5fe0*/  @!UP0 USEL UR6, UR41, UR4, !UP1 ;  /* 0x0000000429068287 */ /* 0x000fe8000c800000 */
[----:B------:R-:W-:Y:S02]  /*5ff0*/  @!UP0 UIADD3 UR4, UPT, UPT, -UR7, UR6, URZ ;  /* 0x0000000607048290 */ /* 0x000fe4000fffe1ff */
[----:B------:R-:W-:Y:S02]  /*6000*/  @!UP0 UIADD3 UR6, UPT, UPT, UR7, -UR6, URZ ;  /* 0x8000000607068290 */ /* 0x000fe4000fffe0ff */
[----:B------:R-:W-:Y:S02]  /*6010*/  UIADD3 UR7, UPT, UPT, UR57, 0x200, URZ ;  /* 0x0000020039077890 */ /* 0x000fe4000fffe0ff */
[----:B------:R-:W-:Y:S02]  /*6020*/  @!UP0 UIMAD UR42, UR4, UR5, UR42 ;  /* 0x00000005042a82a4 */ /* 0x000fe4000f8e022a */
[----:B------:R-:W-:Y:S02]  /*6030*/  @!UP0 UIMAD UR41, UR6, UR10, UR41 ;  /* 0x0000000a062982a4 */ /* 0x000fe4000f8e0229 */
[----:B------:R-:W-:Y:S09]  /*6040*/  ULOP3.LUT UP0, URZ, UR7, 0x90, URZ, 0xc0, !UPT ;  /* 0x0000009007ff7892 */ /* 0x000ff2000f80c0ff */
[----:B-1----:R-:W-:Y:S05]  /*6050*/  BRA.U !UP0, `(.L_x_101) ;  /* 0x00000001087c7547 */ /* 0x002fea000b800000 */
[----:B------:R-:W1:Y:S01]  /*6060*/  LDCU.64 UR8, c[0x4][0x80] ;  /* 0x01001000ff0877ac */ /* 0x000e620008000a00 */
[----:B------:R-:W-:Y:S01]  /*6070*/  MOV R17, 0x0 ;  /* 0x0000000000117802 */ /* 0x000fe20000000f00 */
[----:B------:R-:W-:Y:S02]  /*6080*/  HFMA2 R12, -RZ, RZ, 0, 5.9604644775390625e-08 ;  /* 0x00000001ff0c7431 */ /* 0x000fe400000001ff */
[----:B------:R-:W-:Y:S01]  /*6090*/  IMAD.MOV.U32 R8, RZ, RZ, 0x70 ;  /* 0x00000070ff087424 */ /* 0x000fe200078e00ff */
[----:B------:R2:W3:Y:S01]  /*60a0*/  LDC.64 R2, c[0x4][R17] ;  /* 0x0100000011027b82 */ /* 0x0004e20000000a00 */
[----:B------:R-:W4:Y:S01]  /*60b0*/  LDCU.64 UR6, c[0x4][0x88] ;  /* 0x01001100ff0677ac */ /* 0x000f220008000a00 */
[----:B------:R-:W-:Y:S01]  /*60c0*/  IMAD.MOV.U32 R13, RZ, RZ, RZ ;  /* 0x000000ffff0d7224 */ /* 0x000fe200078e00ff */
[----:B------:R-:W2:Y:S01]  /*60d0*/  LDCU.64 UR4, c[0x4][0x8] ;  /* 0x01000100ff0477ac */ /* 0x000ea20008000a00 */
[----:B-1----:R-:W-:Y:S01]  /*60e0*/  MOV R5, UR9 ;  /* 0x0000000900057c02 */ /* 0x002fe20008000f00 */
[----:B------:R-:W-:Y:S01]  /*60f0*/  IMAD.U32 R4, RZ, RZ, UR8 ;  /* 0x00000008ff047e24 */ /* 0x000fe2000f8e00ff */
[----:B----4-:R-:W-:Y:S01]  /*6100*/  MOV R7, UR7 ;  /* 0x0000000700077c02 */ /* 0x010fe20008000f00 */
[----:B------:R-:W-:Y:S01]  /*6110*/  IMAD.U32 R6, RZ, RZ, UR6 ;  /* 0x00000006ff067e24 */ /* 0x000fe2000f8e00ff */
[----:B--2---:R-:W-:Y:S01]  /*6120*/  MOV R11, UR5 ;  /* 0x00000005000b7c02 */ /* 0x004fe20008000f00 */
[----:B------:R-:W-:Y:S02]  /*6130*/  IMAD.U32 R10, RZ, RZ, UR4 ;  /* 0x00000004ff0a7e24 */ /* 0x000fe4000f8e00ff */
[----:B------:R-:W-:Y:S07]  /*6140*/  LEPC R20, `(.L_x_102) ;  /* 0x000000001014794e */ /* 0x000fee0000000000 */
[----:B---3-5:R-:W-:Y:S05]  /*6150*/  CALL.ABS.NOINC R2 ;  /* 0x0000000002007343 */ /* 0x028fea0003c00000 */
.L_x_102:
[----:B------:R-:W1:Y:S01]  /*6160*/  LDCU.64 UR8, c[0x4][0x80] ;  /* 0x01001000ff0877ac */ /* 0x000e620008000a00 */
[----:B------:R2:W3:Y:S01]  /*6170*/  LDC.64 R2, c[0x4][R17] ;  /* 0x0100000011027b82 */ /* 0x0004e20000000a00 */
[----:B------:R-:W-:Y:S02]  /*6180*/  HFMA2 R12, -RZ, RZ, 0, 5.9604644775390625e-08 ;  /* 0x00000001ff0c7431 */ /* 0x000fe400000001ff */
[----:B------:R-:W-:Y:S02]  /*6190*/  IMAD.MOV.U32 R8, RZ, RZ, 0x70 ;  /* 0x00000070ff087424 */ /* 0x000fe400078e00ff */
[----:B------:R-:W-:Y:S01]  /*61a0*/  IMAD.MOV.U32 R13, RZ, RZ, RZ ;  /* 0x000000ffff0d7224 */ /* 0x000fe200078e00ff */
[----:B------:R-:W4:Y:S01]  /*61b0*/  LDCU.64 UR6, c[0x4][0x88] ;  /* 0x01001100ff0677ac */ /* 0x000f220008000a00 */
[----:B------:R-:W5:Y:S01]  /*61c0*/  LDCU.64 UR4, c[0x4][0x8] ;  /* 0x01000100ff0477ac */ /* 0x000f620008000a00 */
[----:B-1----:R-:W-:Y:S02]  /*61d0*/  MOV R4, UR8 ;  /* 0x0000000800047c02 */ /* 0x002fe40008000f00 */
[----:B------:R-:W-:Y:S02]  /*61e0*/  MOV R5, UR9 ;  /* 0x0000000900057c02 */ /* 0x000fe40008000f00 */
[----:B----4-:R-:W-:Y:S01]  /*61f0*/  MOV R7, UR7 ;  /* 0x0000000700077c02 */ /* 0x010fe20008000f00 */
[----:B------:R-:W-:Y:S01]  /*6200*/  IMAD.U32 R6, RZ, RZ, UR6 ;  /* 0x00000006ff067e24 */ /* 0x000fe2000f8e00ff */
[----:B-----5:R-:W-:Y:S01]  /*6210*/  MOV R11, UR5 ;  /* 0x00000005000b7c02 */ /* 0x020fe20008000f00 */
[----:B--2---:R-:W-:Y:S02]  /*6220*/  IMAD.U32 R10, RZ, RZ, UR4 ;  /* 0x00000004ff0a7e24 */ /* 0x004fe4000f8e00ff */
[----:B------:R-:W-:Y:S07]  /*6230*/  LEPC R20, `(.L_x_101) ;  /* 0x000000001014794e */ /* 0x000fee0000000000 */
[----:B---3--:R-:W-:Y:S05]  /*6240*/  CALL.ABS.NOINC R2 ;  /* 0x0000000002007343 */ /* 0x008fea0003c00000 */
.L_x_101:
[----:B------:R-:W-:Y:S01]  /*6250*/  PLOP3.LUT P1, PT, PT, PT, PT, 0x8, 0x80 ;  /* 0x000000000080781c */ /* 0x000fe20003f2e170 */
[----:B------:R-:W2:Y:S01]  /*6260*/  LDL R2, [R1+0x10] ;  /* 0x0000100001027983 */ /* 0x000ea20000100800 */
[----:B------:R-:W1:Y:S08]  /*6270*/  LDC.64 R4, c[0x0][0x890] ;  /* 0x00022400ff047b82 */ /* 0x000e700000000a00 */
[----:B------:R-:W3:Y:S01]  /*6280*/  LDC.64 R6, c[0x0][0x8b0] ;  /* 0x00022c00ff067b82 */ /* 0x000ee20000000a00 */
[----:B--2---:R-:W-:Y:S02]  /*6290*/  R2UR UR4, R2 ;  /* 0x00000000020472ca */ /* 0x004fe400000e0000 */
[----:B-1----:R-:W-:Y:S02]  /*62a0*/  ISETP.NE.U32.AND P3, PT, R4, RZ, PT ;  /* 0x000000ff0400720c */ /* 0x002fe40003f65070 */
[----:B---3--:R-:W-:Y:S02]  /*62b0*/  ISETP.NE.U32.AND P4, PT, R6, RZ, PT ;  /* 0x000000ff0600720c */ /* 0x008fe40003f85070 */
[----:B------:R-:W-:Y:S02]  /*62c0*/  ISETP.NE.AND.EX P3, PT, R5, RZ, PT, P3 ;  /* 0x000000ff0500720c */ /* 0x000fe40003f65330 */
[----:B------:R-:W-:Y:S05]  /*62d0*/  ISETP.NE.AND.EX P4, PT, R7, RZ, PT, P4 ;  /* 0x000000ff0700720c */ /* 0x000fea0003f85340 */
[----:B------:R-:W-:Y:S06]  /*62e0*/  UISETP.NE.AND UP1, UPT, UR4, URZ, UPT ;  /* 0x000000ff0400728c */ /* 0x000fec000bf25270 */
[----:B------:R-:W-:Y:S05]  /*62f0*/  PLOP3.LUT P0, PT, PT, PT, UP1, 0x80, 0x8 ;  /* 0x000000000008781c */ /* 0x000fea0003f0f018 */
[----:B------:R-:W1:Y:S08]  /*6300*/  @UP1 LDCU.64 UR4, c[0x0][0x888] ;  /* 0x00011100ff0417ac */ /* 0x000e700008000a00 */
[----:B------:R-:W-:Y:S01]  /*6310*/  @P0 PLOP3.LUT P1, PT, P3, PT, PT, 0x80, 0x8 ;  /* 0x000000000008081c */ /* 0x000fe20001f2f070 */
[----:B-1----:R-:W-:Y:S04]  /*6320*/  @UP1 UISETP.NE.U32.AND UP0, UPT, UR4, URZ, UPT ;  /* 0x000000ff0400128c */ /* 0x002fe8000bf05070 */
[----:B------:R-:W-:Y:S04]  /*6330*/  @UP1 UISETP.NE.AND.EX UP0, UPT, UR5, URZ, UPT, UP0 ;  /* 0x000000ff0500128c */ /* 0x000fe8000bf05300 */
[----:B------:R-:W-:Y:S01]  /*6340*/  @UP1 USEL UR4, URZ, 0xffffffff, UP0 ;  /* 0xffffffffff041887 */ /* 0x000fe20008000000 */
[----:B------:R-:W-:Y:S11]  /*6350*/  @!P3 BRA `(.L_x_103) ;  /* 0x000000000030b947 */ /* 0x000ff60003800000 */
[----:B------:R-:W1:Y:S01]  /*6360*/  LDC.64 R2, c[0x0][0x888] ;  /* 0x00022200ff027b82 */ /* 0x000e620000000a00 */
[----:B------:R-:W-:Y:S01]  /*6370*/  IMAD.MOV.U32 R244, RZ, RZ, 0x1 ;  /* 0x00000001fff47424 */ /* 0x000fe200078e00ff */
[----:B-1----:R-:W-:Y:S04]  /*6380*/  ISETP.NE.U32.AND P2, PT, R2, RZ, PT ;  /* 0x000000ff0200720c */ /* 0x002fe80003f45070 */
[----:B------:R-:W-:Y:S11]  /*6390*/  ISETP.NE.AND.EX P2, PT, R3, RZ, PT, P2 ;  /* 0x000000ff0300720c */ /* 0x000ff60003f45320 */
[----:B------:R-:W-:Y:S02]  /*63a0*/  @!UPT UIADD3 URZ, UPT, UPT, URZ, URZ, URZ ;  /* 0x000000fffffff290 */ /* 0x000fe4000fffe0ff */
[----:B------:R-:W1:Y:S01]  /*63b0*/  @P2 LDC.64 R2, c[0x0][0x888] ;  /* 0x00022200ff022b82 */ /* 0x000e620000000a00 */
[----:B------:R-:W-:Y:S04]  /*63c0*/  @P2 IMAD R0, R4, UR36, RZ ;  /* 0x0000002404002c24 */ /* 0x000fe8000f8e02ff */
[----:B-1----:R-:W-:Y:S04]  /*63d0*/  @P2 IMAD.WIDE R2, R0, 0x4, R2 ;  /* 0x0000000400022825 */ /* 0x002fe800078e0202 */
[----:B------:R-:W-:Y:S01]  /*63e0*/  HFMA2 R0, -RZ, RZ, 0, 5.9604644775390625e-08 ;  /* 0x00000001ff007431 */ /* 0x000fe200000001ff */
[----:B-----5:R1:W5:Y:S04]  /*63f0*/  @P2 LDG.E R137, desc[UR52][R2.64] ;  /* 0x0000003402892981 */ /* 0x020368000c1e1900 */
[----:B------:R-:W-:Y:S01]  /*6400*/  @!P2 PRMT R244, R0, 0x7610, R244 ;  /* 0x0000761000f4a816 */ /* 0x000fe200000000f4 */
[----:B-1----:R-:W2:Y:S06]  /*6410*/  @!P2 LDC R137, c[0x0][0x880] ;  /* 0x00022000ff89ab82 */ /* 0x002eac0000000800 */
.L_x_103:
[----:B------:R-:W-:Y:S05]  /*6420*/  @!P4 BRA `(.L_x_104) ;  /* 0x000000000024c947 */ /* 0x000fea0003800000 */
[----:B------:R-:W1:Y:S02]  /*6430*/  LDC.64 R2, c[0x0][0x8a8] ;  /* 0x00022a00ff027b82 */ /* 0x000e640000000a00 */
[----:B-1----:R-:W-:Y:S04]  /*6440*/  ISETP.NE.U32.AND P2, PT, R2, RZ, PT ;  /* 0x000000ff0200720c */ /* 0x002fe80003f45070 */
[----:B------:R-:W-:Y:S11]  /*6450*/  ISETP.NE.AND.EX P2, PT, R3, RZ, PT, P2 ;  /* 0x000000ff0300720c */ /* 0x000ff60003f45320 */
[----:B------:R-:W-:Y:S02]  /*6460*/  @!UPT UIADD3 URZ, UPT, UPT, URZ, URZ, URZ ;  /* 0x000000fffffff290 */ /* 0x000fe4000fffe0ff */
[----:B------:R-:W1:Y:S01]  /*6470*/  @P2 LDC.64 R2, c[0x0][0x8a8] ;  /* 0x00022a00ff022b82 */ /* 0x000e620000000a00 */
[----:B------:R-:W-:Y:S04]  /*6480*/  @P2 IMAD R0, R6, UR36, RZ ;  /* 0x0000002406002c24 */ /* 0x000fe8000f8e02ff */
[----:B-1----:R-:W-:Y:S05]  /*6490*/  @P2 IMAD.WIDE R2, R0, 0x4, R2 ;  /* 0x0000000400022825 */ /* 0x002fea00078e0202 */
[----:B-----5:R1:W5:Y:S02]  /*64a0*/  @P2 LDG.E R136, desc[UR52][R2.64] ;  /* 0x0000003402882981 */ /* 0x020364000c1e1900 */
[----:B-1----:R-:W3:Y:S02]  /*64b0*/  @!P2 LDC R136, c[0x0][0x8a0] ;  /* 0x00022800ff88ab82 */ /* 0x002ee40000000800 */
.L_x_104:
[----:B--2--5:R-:W-:Y:S01]  /*64c0*/  @P0 FSETP.NEU.AND P4, PT, R137, RZ, PT ;  /* 0x000000ff8900020b */ /* 0x024fe20003f8d000 */
[----:B------:R-:W-:Y:S01]  /*64d0*/  IMAD.U32 R2, RZ, RZ, UR4 ;  /* 0x00000004ff027e24 */ /* 0x000fe2000f8e00ff */
[----:B------:R-:W-:Y:S01]  /*64e0*/  @P0 LOP3.LUT P2, RZ, R244, 0xff, RZ, 0xc0, !PT ;  /* 0x000000fff4ff0812 */ /* 0x000fe2000784c0ff */
[----:B------:R-:W-:Y:S01]  /*64f0*/  BSSY B1, `(.L_x_105) ;  /* 0x0000084000017945 */ /* 0x000fe20003800000 */
[----:B------:R-:W-:Y:S02]  /*6500*/  @P0 SEL R0, RZ, 0xffffffff, P4 ;  /* 0xffffffffff000807 */ /* 0x000fe40002000000 */
[----:B------:R-:W-:Y:S02]  /*6510*/  CS2R R242, SRZ ;  /* 0x0000000000f27805 */ /* 0x000fe4000001ff00 */
[----:B------:R-:W-:Y:S02]  /*6520*/  R2UR UR7, R250 ;  /* 0x00000000fa0772ca */ /* 0x000fe400000e0000 */
[----:B------:R-:W-:Y:S02]  /*6530*/  CS2R R240, SRZ ;  /* 0x0000000000f07805 */ /* 0x000fe4000001ff00 */
[----:B------:R-:W-:Y:S02]  /*6540*/  @P1 SEL R0, R2, R0, !P2 ;  /* 0x0000000002001207 */ /* 0x000fe40005000000 */
[----:B------:R-:W-:Y:S02]  /*6550*/  CS2R R234, SRZ ;  /* 0x0000000000ea7805 */ /* 0x000fe4000001ff00 */
[----:B------:R-:W-:Y:S02]  /*6560*/  R2UR UR6, R245 ;  /* 0x00000000f50672ca */ /* 0x000fe400000e0000 */
[----:B------:R-:W-:Y:S02]  /*6570*/  CS2R R232, SRZ ;  /* 0x0000000000e87805 */ /* 0x000fe4000001ff00 */
[----:B------:R-:W-:Y:S02]  /*6580*/  @P0 LOP3.LUT R0, R0, 0x1, RZ, 0xc0, !PT ;  /* 0x0000000100000812 */ /* 0x000fe400078ec0ff */
[----:B------:R-:W-:Y:S02]  /*6590*/  CS2R R226, SRZ ;  /* 0x0000000000e27805 */ /* 0x000fe4000001ff00 */
[----:B------:R-:W-:Y:S02]  /*65a0*/  R2UR UR5, R249 ;  /* 0x00000000f90572ca */ /* 0x000fe400000e0000 */
[----:B------:R-:W-:Y:S02]  /*65b0*/  CS2R R224, SRZ ;  /* 0x0000000000e07805 */ /* 0x000fe4000001ff00 */
[----:B------:R-:W-:Y:S02]  /*65c0*/  ISETP.NE.U32.OR P6, PT, R0, 0x1, !P0 ;  /* 0x000000010000780c */ /* 0x000fe400047c5470 */
[----:B------:R-:W-:Y:S02]  /*65d0*/  CS2R R218, SRZ ;  /* 0x0000000000da7805 */ /* 0x000fe4000001ff00 */
[----:B------:R-:W-:Y:S01]  /*65e0*/  PLOP3.LUT P5, PT, PT, PT, PT, 0x8, 0x80 ;  /* 0x000000000080781c */ /* 0x000fe20003fae170 */
[----:B------:R-:W-:Y:S01]  /*65f0*/  IMAD.U32 R2, RZ, RZ, UR7 ;  /* 0x00000007ff027e24 */ /* 0x000fe2000f8e00ff */
[----:B------:R-:W-:Y:S02]  /*6600*/  P2R R252, PR, RZ, 0x40 ;  /* 0x00000040fffc7803 */ /* 0x000fe40000000000 */
[----:B------:R-:W-:Y:S02]  /*6610*/  CS2R R216, SRZ ;  /* 0x0000000000d87805 */ /* 0x000fe4000001ff00 */
[----:B------:R-:W-:Y:S01]  /*6620*/  CS2R R210, SRZ ;  /* 0x0000000000d27805 */ /* 0x000fe2000001ff00 */
[----:B------:R-:W-:Y:S01]  /*6630*/  IMAD.U32 R0, RZ, RZ, UR6 ;  /* 0x00000006ff007e24 */ /* 0x000fe2000f8e00ff */
[----:B------:R-:W-:Y:S01]  /*6640*/  LOP3.LUT R9, R2, 0x1, RZ, 0x3c, !PT ;  /* 0x0000000102097812 */ /* 0x000fe200078e3cff */
[----:B------:R-:W-:Y:S01]  /*6650*/  IMAD.U32 R2, RZ, RZ, UR43 ;  /* 0x0000002bff027e24 */ /* 0x000fe2000f8e00ff */
[----:B------:R-:W-:Y:S02]  /*6660*/  CS2R R208, SRZ ;  /* 0x0000000000d07805 */ /* 0x000fe4000001ff00 */
[----:B------:R-:W-:Y:S02]  /*6670*/  CS2R R202, SRZ ;  /* 0x0000000000ca7805 */ /* 0x000fe4000001ff00 */
[----:B------:R-:W-:Y:S02]  /*6680*/  LEA R8, R0, UR57, 0x3 ;  /* 0x0000003900087c11 */ /* 0x000fe4000f8e18ff */
[----:B------:R-:W-:Y:S02]  /*6690*/  CS2R R200, SRZ ;  /* 0x0000000000c87805 */ /* 0x000fe4000001ff00 */
[----:B------:R-:W-:Y:S02]  /*66a0*/  @P6 SHF.L.U32 R0, R9, 0x1f, RZ ;  /* 0x0000001f09006819 */ /* 0x000fe400000006ff */
[----:B------:R-:W-:Y:S02]  /*66b0*/  CS2R R194, SRZ ;  /* 0x0000000000c27805 */ /* 0x000fe4000001ff00 */
[----:B------:R-:W-:Y:S02]  /*66c0*/  LEA R18, R2, UR57, 0x3 ;  /* 0x0000003902127c11 */ /* 0x000fe4000f8e18ff */
[----:B------:R-:W-:Y:S01]  /*66d0*/  CS2R R192, SRZ ;  /* 0x0000000000c07805 */ /* 0x000fe2000001ff00 */
[----:B------:R1:W2:Y:S01]  /*66e0*/  @P6 SYNCS.PHASECHK.TRANS64.TRYWAIT P0, [R8+URZ+0x110], R0 ;  /* 0x00011000080065a7 */ /* 0x0002a200080011ff */
[----:B------:R-:W-:Y:S02]  /*66f0*/  CS2R R186, SRZ ;  /* 0x0000000000ba7805 */ /* 0x000fe4000001ff00 */
        /* <DEDUP_REMOVED lines=14> */
[----:B------:R-:W-:Y:S01]  /*67e0*/  CS2R R140, SRZ ;  /* 0x00000000008c7805 */ /* 0x000fe2000001ff00 */
[----:B-1----:R-:W-:Y:S05]  /*67f0*/  IMAD.U32 R0, RZ, RZ, UR5 ;  /* 0x00000005ff007e24 */ /* 0x002fea000f8e00ff */
[----:B------:R-:W-:Y:S04]  /*6800*/  SHF.L.U32 R7, R0, 0x1f, RZ ;  /* 0x0000001f00077819 */ /* 0x000fe800000006ff */
[----:B------:R1:W4:Y:S01]  /*6810*/  SYNCS.PHASECHK.TRANS64.TRYWAIT P4, [R18+URZ+0x160], R7 ;  /* 0x00016007120075a7 */ /* 0x00032200080811ff */
[----:B--2---:R-:W-:Y:S01]  /*6820*/  @P6 PLOP3.LUT P5, PT, P0, PT, PT, 0x8, 0x80 ;  /* 0x000000000080681c */ /* 0x004fe200007ae170 */
[----:B------:R-:W-:Y:S01]  /*6830*/  @!UPT UIADD3 URZ, UPT, UPT, URZ, URZ, URZ ;  /* 0x000000fffffff290 */ /* 0x000fe2000fffe0ff */
[----:B-1----:R-:W-:Y:S11]  /*6840*/  @!P6 BRA `(.L_x_106) ;  /* 0x000000040038e947 */ /* 0x002ff60003800000 */
[----:B------:R-:W-:Y:S01]  /*6850*/  ISETP.NE.U32.AND P0, PT, RZ, UR50, PT ;  /* 0x00000032ff007c0c */ /* 0x000fe2000bf05070 */
[----:B------:R-:W-:Y:S01]  /*6860*/  BSSY B0, `(.L_x_107) ;  /* 0x000001c000007945 */ /* 0x000fe20003800000 */
[----:B------:R-:W-:Y:S02]  /*6870*/  FSETP.NEU.AND P2, PT, R137, RZ, PT ;  /* 0x000000ff8900720b */ /* 0x000fe40003f4d000 */
[----:B------:R-:W-:Y:S02]  /*6880*/  ISETP.NE.AND.EX P0, PT, RZ, UR51, PT, P0 ;  /* 0x00000033ff007c0c */ /* 0x000fe4000bf05300 */
[----:B------:R-:W-:Y:S02]  /*6890*/  LOP3.LUT P1, RZ, R244, 0xff, RZ, 0xc0, !PT ;  /* 0x000000fff4ff7812 */ /* 0x000fe4000782c0ff */
[----:B------:R-:W-:Y:S02]  /*68a0*/  SEL R0, RZ, 0xffffffff, P2 ;  /* 0xffffffffff007807 */ /* 0x000fe40001000000 */
[----:B------:R-:W-:Y:S02]  /*68b0*/  SEL R2, RZ, 0xffffffff, P0 ;  /* 0xffffffffff027807 */ /* 0x000fe40000000000 */
[----:B------:R-:W-:Y:S02]  /*68c0*/  R2UR UR4, R245 ;  /* 0x00000000f50472ca */ /* 0x000fe400000e0000 */
[----:B------:R-:W-:Y:S04]  /*68d0*/  @P3 SEL R0, R2, R0, !P1 ;  /* 0x0000000002003207 */ /* 0x000fe80004800000 */
[----:B------:R-:W-:Y:S04]  /*68e0*/  LOP3.LUT R0, R0, 0x1, RZ, 0xc0, !PT ;  /* 0x0000000100007812 */ /* 0x000fe800078ec0ff */
[----:B------:R-:W-:Y:S11]  /*68f0*/  ISETP.NE.U32.AND P0, PT, R0, 0x1, PT ;  /* 0x000000010000780c */ /* 0x000ff60003f05070 */
[----:B------:R-:W-:Y:S02]  /*6900*/  @!UPT UIADD3 URZ, UPT, UPT, URZ, URZ, URZ ;  /* 0x000000fffffff290 */ /* 0x000fe4000fffe0ff */
[----:B------:R-:W1:Y:S02]  /*6910*/  @P0 S2R R2, SR_TID.X ;  /* 0x0000000000020919 */ /* 0x000e640000002100 */
[----:B-1----:R-:W-:Y:S01]  /*6920*/  @P0 SHF.R.U32.HI R6, RZ, 0x1, R2 ;  /* 0x00000001ff060819 */ /* 0x002fe20000011602 */
[C---:B------:R-:W-:Y:S02]  /*6930*/  @P0 IMAD.SHL.U32 R3, R2.reuse, 0x8, RZ ;  /* 0x0000000802030824 */ /* 0x040fe400078e00ff */
[C---:B------:R-:W-:Y:S02]  /*6940*/  @P0 IMAD.SHL.U32 R0, R2.reuse, 0x10, RZ ;  /* 0x0000001002000824 */ /* 0x040fe400078e00ff */
[----:B------:R-:W-:Y:S01]  /*6950*/  @P0 IMAD.SHL.U32 R5, R2, 0x2, RZ ;  /* 0x0000000202050824 */ /* 0x000fe200078e00ff */
[----:B------:R-:W-:Y:S02]  /*6960*/  @P0 LOP3.LUT R3, R3, 0x300, RZ, 0xc0, !PT ;  /* 0x0000030003030812 */ /* 0x000fe400078ec0ff */
[----:B------:R-:W-:Y:S02]  /*6970*/  @P0 LOP3.LUT R4, R0, 0x40, RZ, 0xc0, !PT ;  /* 0x0000004000040812 */ /* 0x000fe400078ec0ff */
[----:B------:R-:W-:Y:S02]  /*6980*/  @P0 LOP3.LUT R2, R3, 0x30, R0, 0xf8, !PT ;  /* 0x0000003003020812 */ /* 0x000fe400078ef800 */
[----:B------:R-:W-:Y:S02]  /*6990*/  @P0 LOP3.LUT R3, R4, 0x8, R6, 0xf8, !PT ;  /* 0x0000000804030812 */ /* 0x000fe400078ef806 */
[----:B------:R-:W-:Y:S02]  /*69a0*/  @P0 LOP3.LUT R2, R2, 0x80, R0, 0xf8, !PT ;  /* 0x0000008002020812 */ /* 0x000fe400078ef800 */
[----:B------:R-:W-:Y:S01]  /*69b0*/  @P0 LOP3.LUT R0, R3, 0x8, R5, 0x78, !PT ;  /* 0x0000000803000812 */ /* 0x000fe200078e7805 */
[----:B------:R-:W-:Y:S03]  /*69c0*/  IMAD.U32 R3, RZ, RZ, UR4 ;  /* 0x00000004ff037e24 */ /* 0x000fe6000f8e00ff */
[----:B------:R-:W-:Y:S01]  /*69d0*/  @P0 LOP3.LUT R2, R2, R0, RZ, 0xfc, !PT ;  /* 0x0000000002020212 */ /* 0x000fe200078efcff */
[----:B------:R-:W-:Y:S06]  /*69e0*/  @!P5 BRA `(.L_x_108) ;  /* 0x00000000000cd947 */ /* 0x000fec0003800000 */
[----:B------:R-:W-:Y:S04]  /*69f0*/  SHF.L.U32 R0, R9, 0x1f, RZ ;  /* 0x0000001f09007819 */ /* 0x000fe800000006ff */
[----:B------:R-:W1:Y:S02]  /*6a00*/  SYNCS.PHASECHK.TRANS64.TRYWAIT P1, [R8+URZ+0x110], R0 ;  /* 0x00011000080075a7 */ /* 0x000e6400080211ff */
[----:B-1----:R-:W-:Y:S05]  /*6a10*/  @!P1 BRA `(.L_x_109) ;  /* 0x0000004c00989947 */ /* 0x002fea0003800000 */
.L_x_108:
[----:B------:R-:W-:Y:S05]  /*6a20*/  BSYNC B0 ;  /* 0x0000000000007941 */ /* 0x000fea0003800000 */
.L_x_107:
        /* <DEDUP_REMOVED lines=28> */
[----:B------:R-:W-:Y:S01]  /*6bf0*/  IMAD.MOV.U32 R242, RZ, RZ, RZ ;  /* 0x000000fffff27224 */ /* 0x000fe200078e00ff */
[----:B------:R-:W-:Y:S01]  /*6c00*/  CS2R R240, SRZ ;  /* 0x0000000000f07805 */ /* 0x000fe2000001ff00 */
[----:B------:R-:W-:Y:S05]  /*6c10*/  @P0 WARPSYNC.ALL ;  /* 0x0000000000000948 */ /* 0x000fea0003800000 */
[----:B------:R-:W-:Y:S05]  /*6c20*/  @P0 IMAD R2, R3, 0x3c00, R2 ;  /* 0x00003c0003020824 */ /* 0x000fea00078e0202 */
[----:B------:R-:W-:Y:S05]  /*6c30*/  @P0 LEA R2, R2, UR57, 0x1 ;  /* 0x0000003902020c11 */ /* 0x000fea000f8e08ff */
[----:B------:R2:W1:Y:S04]  /*6c40*/  @P0 LDSM.16.M88.4 R140, [R2+0x200] ;  /* 0x00020000028c083b */ /* 0x0004680000000200 */
        /* <DEDUP_REMOVED lines=13> */
[----:B------:R2:W1:Y:S02]  /*6d20*/  @P0 LDSM.16.M88.4 R240, [R2+0x7200] ;  /* 0x0072000002f0083b */ /* 0x0004640000000200 */
.L_x_106:
[----:B------:R-:W-:Y:S05]  /*6d30*/  BSYNC B1 ;  /* 0x0000000000017941 */ /* 0x000fea0003800000 */
.L_x_105:
[----:B----4-:R-:W-:Y:S05]  /*6d40*/  @P4 BRA `(.L_x_110) ;  /* 0x0000000000084947 */ /* 0x010fea0003800000 */
[----:B------:R-:W4:Y:S02]  /*6d50*/  SYNCS.PHASECHK.TRANS64.TRYWAIT P0, [R18+URZ+0x160], R7 ;  /* 0x00016007120075a7 */ /* 0x000f2400080011ff */
[----:B----4-:R-:W-:Y:S05]  /*6d60*/  @!P0 BRA `(.L_x_111) ;  /* 0x0000004800d88947 */ /* 0x010fea0003800000 */
.L_x_110:
[----:B------:R-:W5:Y:S01]  /*6d70*/  S2R R246, SR_TID.X ;  /* 0x0000000000f67919 */ /* 0x000f620000002100 */
[----:B------:R-:W-:Y:S04]  /*6d80*/  ULEA.HI UR4, UR43, UR43, URZ, 0x1 ;  /* 0x0000002b2b047291 */ /* 0x000fe8000f8f08ff */
[----:B------:R-:W-:Y:S02]  /*6d90*/  USHF.R.U32.HI UR5, URZ, 0x1, UR4 ;  /* 0x00000001ff057899 */ /* 0x000fe40008011604 */
[----:B------:R-:W-:Y:S04]  /*6da0*/  ULOP3.LUT UR4, UR4, 0xffe, URZ, 0xc0, !UPT ;  /* 0x00000ffe04047892 */ /* 0x000fe8000f8ec0ff */
[----:B------:R-:W-:Y:S01]  /*6db0*/  UIADD3 UR4, UPT, UPT, -UR4, UR43, URZ ;  /* 0x0000002b04047290 */ /* 0x000fe2000fffe1ff */
[----:B--2---:R-:W-:Y:S04]  /*6dc0*/  IMAD.U32 R2, RZ, RZ, UR5 ;  /* 0x00000005ff027e24 */ /* 0x004fe8000f8e00ff */
[----:B------:R-:W-:Y:S01]  /*6dd0*/  IMAD R2, R2, 0xf0, R16 ;  /* 0x000000f002027824 */ /* 0x000fe200078e0210 */
[----:B-1----:R-:W-:Y:S05]  /*6de0*/  MOV R0, UR4 ;  /* 0x0000000400007c02 */ /* 0x002fea0008000f00 */
[----:B------:R-:W-:Y:S05]  /*6df0*/  IMAD R17, R0, 0x100000, R2 ;  /* 0x0010000000117824 */ /* 0x000fea00078e0202 */
[----:B------:R-:W-:Y:S02]  /*6e00*/  SHF.R.U32.HI R0, RZ, 0x15, R17 ;  /* 0x00000015ff007819 */ /* 0x000fe40000011611 */
[----:B-----5:R-:W-:Y:S04]  /*6e10*/  SHF.R.U32.HI R19, RZ, 0x5, R246 ;  /* 0x00000005ff137819 */ /* 0x020fe800000116f6 */
[----:B------:R-:W-:Y:S11]  /*6e20*/  LOP3.LUT P0, RZ, R0, 0x3, R19, 0x48, !PT ;  /* 0x0000000300ff7812 */ /* 0x000ff60007804813 */
[----:B------:R-:W-:Y:S02]  /*6e30*/  @!UPT UIADD3 URZ, UPT, UPT, URZ, URZ, URZ ;  /* 0x000000fffffff290 */ /* 0x000fe4000fffe0ff */
[----:B------:R-:W-:Y:S05]  /*6e40*/  @!P0 BRA `(.L_x_112) ;  /* 0x0000000000408947 */ /* 0x000fea0003800000 */
[----:B------:R-:W1:Y:S01]  /*6e50*/  LDCU.64 UR8, c[0x4][0x70] ;  /* 0x01000e00ff0877ac */ /* 0x000e620008000a00 */
[----:B------:R-:W-:Y:S01]  /*6e60*/  MOV R3, 0x0 ;  /* 0x0000000000037802 */ /* 0x000fe20000000f00 */
[----:B------:R-:W-:Y:S02]  /*6e70*/  HFMA2 R12, -RZ, RZ, 0, 5.9604644775390625e-08 ;  /* 0x00000001ff0c7431 */ /* 0x000fe400000001ff */
[----:B------:R-:W-:Y:S02]  /*6e80*/  IMAD.MOV.U32 R8, RZ, RZ, 0x192 ;  /* 0x00000192ff087424 */ /* 0x000fe400078e00ff */
[----:B------:R-:W-:Y:S01]  /*6e90*/  IMAD.MOV.U32 R13, RZ, RZ, RZ ;  /* 0x000000ffff0d7224 */ /* 0x000fe200078e00ff */
[----:B------:R-:W4:Y:S01]  /*6ea0*/  LDCU.64 UR6, c[0x4][0x78] ;  /* 0x01000f00ff0677ac */ /* 0x000f220008000a00 */
[----:B------:R-:W2:Y:S01]  /*6eb0*/  LDC.64 R2, c[0x4][R3] ;  /* 0x0100000003027b82 */ /* 0x000ea20000000a00 */
[----:B------:R-:W5:Y:S01]  /*6ec0*/  LDCU.64 UR4, c[0x4][0x10] ;  /* 0x01000200ff0477ac */ /* 0x000f620008000a00 */
[----:B-1----:R-:W-:Y:S01]  /*6ed0*/  MOV R5, UR9 ;  /* 0x0000000900057c02 */ /* 0x002fe20008000f00 */
[----:B------:R-:W-:Y:S01]  /*6ee0*/  IMAD.U32 R4, RZ, RZ, UR8 ;  /* 0x00000008ff047e24 */ /* 0x000fe2000f8e00ff */
[----:B----4-:R-:W-:Y:S01]  /*6ef0*/  MOV R7, UR7 ;  /* 0x0000000700077c02 */ /* 0x010fe20008000f00 */
[----:B------:R-:W-:Y:S01]  /*6f00*/  IMAD.U32 R6, RZ, RZ, UR6 ;  /* 0x00000006ff067e24 */ /* 0x000fe2000f8e00ff */
[----:B-----5:R-:W-:Y:S01]  /*6f10*/  MOV R11, UR5 ;  /* 0x00000005000b7c02 */ /* 0x020fe20008000f00 */
[----:B------:R-:W-:Y:S02]  /*6f20*/  IMAD.U32 R10, RZ, RZ, UR4 ;  /* 0x00000004ff0a7e24 */ /* 0x000fe4000f8e00ff */
[----:B------:R-:W-:Y:S07]  /*6f30*/  LEPC R20, `(.L_x_112) ;  /* 0x000000001014794e */ /* 0x000fee0000000000 */
[----:B--23--:R-:W-:Y:S05]  /*6f40*/  CALL.ABS.NOINC R2 ;  /* 0x0000000002007343 */ /* 0x00cfea0003c00000 */
.L_x_112:
[----:B------:R-:W-:Y:S05]  /*6f50*/  WARPSYNC.ALL ;  /* 0x0000000000007948 */ /* 0x000fea0003800000 */
[C---:B------:R-:W-:Y:S01]  /*6f60*/  R2UR UR4, R17.reuse ;  /* 0x00000000110472ca */ /* 0x040fe200000e0000 */
[----:B------:R-:W-:Y:S05]  /*6f70*/  VIADD R0, R17, 0x10 ;  /* 0x0000001011007836 */ /* 0x000fea0000000000 */
[----:B------:R-:W-:Y:S04]  /*6f80*/  SHF.R.U32.HI R0, RZ, 0x15, R0 ;  /* 0x00000015ff007819 */ /* 0x000fe80000011600 */
[----:B------:R-:W-:Y:S03]  /*6f90*/  LOP3.LUT P0, RZ, R0, 0x3, R19, 0x48, !PT ;  /* 0x0000000300ff7812 */ /* 0x000fe60007804813 */
[----:B------:R-:W1:Y:S10]  /*6fa0*/  LDTM.16dp256bit.x2 R128, tmem[UR4] ;  /* 0x00000004008079ee */ /* 0x000e7400080a0000 */
[----:B-1----:R-:W-:Y:S05]  /*6fb0*/  @!P0 BRA `(.L_x_113) ;  /* 0x0000000000408947 */ /* 0x002fea0003800000 */
        /* <DEDUP_REMOVED lines=16> */
.L_x_113:
[----:B------:R-:W-:Y:S05]  /*70c0*/  WARPSYNC.ALL ;  /* 0x0000000000007948 */ /* 0x000fea0003800000 */
[C---:B------:R-:W-:Y:S01]  /*70d0*/  R2UR UR4, R17.reuse ;  /* 0x00000000110472ca */ /* 0x040fe200000e0000 */
[----:B------:R-:W-:Y:S05]  /*70e0*/  VIADD R0, R17, 0x20 ;  /* 0x0000002011007836 */ /* 0x000fea0000000000 */
[----:B------:R-:W-:Y:S04]  /*70f0*/  SHF.R.U32.HI R0, RZ, 0x15, R0 ;  /* 0x00000015ff007819 */ /* 0x000fe80000011600 */
[----:B------:R-:W-:Y:S03]  /*7100*/  LOP3.LUT P0, RZ, R0, 0x3, R19, 0x48, !PT ;  /* 0x0000000300ff7812 */ /* 0x000fe60007804813 */
[----:B------:R-:W1:Y:S10]  /*7110*/  LDTM.16dp256bit.x2 R120, tmem[UR4+0x10] ;  /* 0x00001004007879ee */ /* 0x000e7400080a0000 */
        /* <DEDUP_REMOVED lines=17> */
.L_x_114:
        /* <DEDUP_REMOVED lines=23> */
.L_x_115:
        /* <DEDUP_REMOVED lines=23> */
.L_x_116:
        /* <DEDUP_REMOVED lines=23> */
.L_x_117:
        /* <DEDUP_REMOVED lines=23> */
.L_x_118:
        /* <DEDUP_REMOVED lines=23> */
.L_x_119:
        /* <DEDUP_REMOVED lines=23> */
.L_x_120:
        /* <DEDUP_REMOVED lines=23> */
.L_x_121:
        /* <DEDUP_REMOVED lines=23> */
.L_x_122:
        /* <DEDUP_REMOVED lines=23> */
.L_x_123:
        /* <DEDUP_REMOVED lines=23> */
.L_x_124:
        /* <DEDUP_REMOVED lines=23> */
.L_x_125:
        /* <DEDUP_REMOVED lines=23> */
.L_x_126:
[----:B------:R-:W-:Y:S01]  /*8370*/  LOP3.LUT P1, R0, R246, 0x60, RZ, 0xc0, !PT ;  /* 0x00000060f6007812 */ /* 0x000fe2000782c0ff */
[----:B------:R-:W-:Y:S05]  /*8380*/  WARPSYNC.ALL ;  /* 0x0000000000007948 */ /* 0x000fea0003800000 */
[----:B------:R-:W-:Y:S01]  /*8390*/  HADD2.F32 R138, -RZ, R147.H0_H0 ;  /* 0x20000093ff8a7230 */ /* 0x000fe20000004100 */
[----:B------:R1:W-:Y:S01]  /*83a0*/  STL [R1+0x14], R16 ;  /* 0x0000141001007387 */ /* 0x0003e20000100800 */
[----:B------:R-:W-:Y:S01]  /*83b0*/  SHF.R.U32.HI R247, RZ, 0x1, R246 ;  /* 0x00000001fff77819 */ /* 0x000fe200000116f6 */
[C---:B---3--:R-:W-:Y:S01]  /*83c0*/  FMUL R2, R136.reuse, R129 ;  /* 0x0000008188027220 */ /* 0x048fe20000400000 */
[----:B------:R-:W-:Y:S01]  /*83d0*/  HADD2.F32 R129, -RZ, R140.H1_H1 ;  /* 0x3000008cff817230 */ /* 0x000fe20000004100 */
[----:B------:R-:W-:Y:S01]  /*83e0*/  R2UR UR4, R17 ;  /* 0x00000000110472ca */ /* 0x000fe200000e0000 */
[C---:B------:R-:W-:Y:S01]  /*83f0*/  FMUL R3, R136.reuse, R130 ;  /* 0x0000008288037220 */ /* 0x040fe20000400000 */
[--C-:B------:R-:W-:Y:S02]  /*8400*/  HADD2.F32 R130, -RZ, R141.reuse.H0_H0 ;  /* 0x2000008dff827230 */ /* 0x100fe40000004100 */
[C---:B------:R-:W-:Y:S01]  /*8410*/  FMUL R12, R136.reuse, R131 ;  /* 0x00000083880c7220 */ /* 0x040fe20000400000 */
[----:B------:R-:W-:Y:S02]  /*8420*/  HADD2.F32 R131, -RZ, R141.H1_H1 ;  /* 0x3000008dff837230 */ /* 0x000fe40000004100 */
[C---:B------:R-:W-:Y:S01]  /*8430*/  FMUL R13, R136.reuse, R132 ;  /* 0x00000084880d7220 */ /* 0x040fe20000400000 */
[C---:B------:R-:W-:Y:S01]  /*8440*/  FMUL R14, R136.reuse, R133 ;  /* 0x00000085880e7220 */ /* 0x040fe20000400000 */
[--C-:B------:R-:W-:Y:S02]  /*8450*/  HADD2.F32 R132, -RZ, R142.reuse.H0_H0 ;  /* 0x2000008eff847230 */ /* 0x100fe40000004100 */
[C---:B------:R-:W-:Y:S01]  /*8460*/  FMUL R15, R136.reuse, R134 ;  /* 0x00000086880f7220 */ /* 0x040fe20000400000 */
[----:B------:R-:W-:Y:S02]  /*8470*/  HADD2.F32 R133, -RZ, R142.H1_H1 ;  /* 0x3000008eff857230 */ /* 0x000fe40000004100 */
[C---:B------:R-:W-:Y:S01]  /*8480*/  FMUL R17, R136.reuse, R135 ;  /* 0x0000008788117220 */ /* 0x040fe20000400000 */
[--C-:B------:R-:W-:Y:S02]  /*8490*/  HADD2.F32 R134, -RZ, R143.reuse.H0_H0 ;  /* 0x2000008fff867230 */ /* 0x100fe40000004100 */
[----:B------:R-:W-:Y:S01]  /*84a0*/  FMUL R20, R136, R122 ;  /* 0x0000007a88147220 */ /* 0x000fe20000400000 */
[----:B----4-:R-:W2:Y:S01]  /*84b0*/  LDTM.16dp256bit.x2 R4, tmem[UR4+0xe0] ;  /* 0x0000e004000479ee */ /* 0x010ea200080a0000 */
[----:B------:R-:W-:Y:S01]  /*84c0*/  NOP ;  /* 0x0000000000007918 */ /* 0x000fe20000000000 */
[----:B------:R-:W-:Y:S01]  /*84d0*/  HADD2.F32 R135, -RZ, R143.H1_H1 ;  /* 0x3000008fff877230 */ /* 0x000fe20000004100 */
[----:B------:R-:W-:Y:S01]  /*84e0*/  R2UR UR5, R18 ;  /* 0x00000000120572ca */ /* 0x000fe200000e0000 */
[C---:B------:R-:W-:Y:S01]  /*84f0*/  FMUL R21, R136.reuse, R123 ;  /* 0x0000007b88157220 */ /* 0x040fe20000400000 */
[--C-:B------:R-:W-:Y:S02]  /*8500*/  HADD2.F32 R122, -RZ, R144.reuse.H0_H0 ;  /* 0x20000090ff7a7230 */ /* 0x100fe40000004100 */
[C---:B------:R-:W-:Y:S01]  /*8510*/  FMUL R18, R136.reuse, R120 ;  /* 0x0000007888127220 */ /* 0x040fe20000400000 */
[----:B------:R-:W-:Y:S01]  /*8520*/  FMUL R22, R136, R124 ;  /* 0x0000007c88167220 */ /* 0x000fe20000400000 */
[----:B-1----:R-:W-:Y:S01]  /*8530*/  SHF.L.U32 R16, R246, 0x4, RZ ;  /* 0x00000004f6107819 */ /* 0x002fe200000006ff */
[----:B------:R-:W-:Y:S02]  /*8540*/  HADD2.F32 R123, -RZ, R144.H1_H1 ;  /* 0x30000090ff7b7230 */ /* 0x000fe40000004100 */
[C---:B------:R-:W-:Y:S01]  /*8550*/  FMUL R19, R136.reuse, R121 ;  /* 0x0000007988137220 */ /* 0x040fe20000400000 */
[----:B------:R-:W-:Y:S01]  /*8560*/  FMUL R23, R136, R125 ;  /* 0x0000007d88177220 */ /* 0x000fe20000400000 */
[----:B------:R-:W-:Y:S01]  /*8570*/  LOP3.LUT R246, R16, 0x40, RZ, 0xc0, !PT ;  /* 0x0000004010f67812 */ /* 0x000fe200078ec0ff */
[--C-:B------:R-:W-:Y:S02]  /*8580*/  HADD2.F32 R124, -RZ, R145.reuse.H0_H0 ;  /* 0x20000091ff7c7230 */ /* 0x100fe40000004100 */
[----:B------:R-:W-:Y:S01]  /*8590*/  FMUL R120, R136, R126 ;  /* 0x0000007e88787220 */ /* 0x000fe20000400000 */
[----:B------:R-:W-:Y:S01]  /*85a0*/  HADD2.F32 R125, -RZ, R145.H1_H1 ;  /* 0x30000091ff7d7230 */ /* 0x000fe20000004100 */
[----:B------:R-:W-:Y:S01]  /*85b0*/  LOP3.LUT R246, R246, 0x8, R247, 0xf8, !PT ;  /* 0x00000008f6f67812 */ /* 0x000fe200078ef8f7 */
[----:B------:R-:W-:Y:S01]  /*85c0*/  UIADD3 UR5, UPT, UPT, UR5, 0x180, URZ ;  /* 0x0000018005057890 */ /* 0x000fe2000fffe0ff */
[----:B------:R-:W1:Y:S01]  /*85d0*/  S2R R247, SR_TID.X ;  /* 0x0000000000f77919 */ /* 0x000e620000002100 */
[C---:B------:R-:W-:Y:S01]  /*85e0*/  FMUL R121, R136.reuse, R127 ;  /* 0x0000007f88797220 */ /* 0x040fe20000400000 */
[--C-:B------:R-:W-:Y:S01]  /*85f0*/  HADD2.F32 R126, -RZ, R146.reuse.H0_H0 ;  /* 0x20000092ff7e7230 */ /* 0x100fe20000004100 */
[----:B------:R-:W-:Y:S01]  /*8600*/  UPRMT UR5, UR56, 0x654, UR5 ;  /* 0x0000065438057896 */ /* 0x000fe20008000005 */
[----:B------:R-:W-:Y:S02]  /*8610*/  HADD2.F32 R127, -RZ, R146.H1_H1 ;  /* 0x30000092ff7f7230 */ /* 0x000fe40000004100 */
[C---:B------:R-:W-:Y:S01]  /*8620*/  FMUL R112, R136.reuse, R112 ;  /* 0x0000007088707220 */ /* 0x040fe20000400000 */
[----:B------:R-:W-:Y:S02]  /*8630*/  HADD2.F32 R139, -RZ, R147.H1_H1 ;  /* 0x30000093ff8b7230 */ /* 0x000fe40000004100 */
[C---:B------:R-:W-:Y:S01]  /*8640*/  FMUL R113, R136.reuse, R113 ;  /* 0x0000007188717220 */ /* 0x040fe20000400000 */
[----:B------:R-:W-:Y:S02]  /*8650*/  HADD2.F32 R141, -RZ, R148.H1_H1 ;  /* 0x30000094ff8d7230 */ /* 0x000fe40000004100 */
[C---:B------:R-:W-:Y:S01]  /*8660*/  FMUL R114, R136.reuse, R114 ;  /* 0x0000007288727220 */ /* 0x040fe20000400000 */
[--C-:B------:R-:W-:Y:S02]  /*8670*/  HADD2.F32 R142, -RZ, R149.reuse.H0_H0 ;  /* 0x20000095ff8e7230 */ /* 0x100fe40000004100 */
[C---:B------:R-:W-:Y:S01]  /*8680*/  FMUL R115, R136.reuse, R115 ;  /* 0x0000007388737220 */ /* 0x040fe20000400000 */
[----:B--2---:R-:W-:Y:S01]  /*8690*/  SYNCS.ARRIVE.TRANS64.RED.A1T0 RZ, [UR5], RZ ;  /* 0x000000ffffff79a7 */ /* 0x004fe20008100405 */
[----:B------:R-:W-:Y:S02]  /*86a0*/  HADD2.F32 R143, -RZ, R149.H1_H1 ;  /* 0x30000095ff8f7230 */ /* 0x000fe40000004100 */
[C---:B------:R-:W-:Y:S01]  /*86b0*/  FMUL R116, R136.reuse, R116 ;  /* 0x0000007488747220 */ /* 0x040fe20000400000 */
[--C-:B------:R-:W-:Y:S02]  /*86c0*/  HADD2.F32 R144, -RZ, R150.reuse.H0_H0 ;  /* 0x20000096ff907230 */ /* 0x100fe40000004100 */
[C---:B------:R-:W-:Y:S01]  /*86d0*/  FMUL R117, R136.reuse, R117 ;  /* 0x0000007588757220 */ /* 0x040fe20000400000 */
[----:B------:R-:W-:Y:S02]  /*86e0*/  HADD2.F32 R145, -RZ, R150.H1_H1 ;  /* 0x30000096ff917230 */ /* 0x000fe40000004100 */
[C---:B------:R-:W-:Y:S01]  /*86f0*/  FMUL R118, R136.reuse, R118 ;  /* 0x0000007688767220 */ /* 0x040fe20000400000 */
[--C-:B------:R-:W-:Y:S02]  /*8700*/  HADD2.F32 R146, -RZ, R151.reuse.H0_H0 ;  /* 0x20000097ff927230 */ /* 0x100fe40000004100 */
[C---:B------:R-:W-:Y:S01]  /*8710*/  FMUL R119, R136.reuse, R119 ;  /* 0x0000007788777220 */ /* 0x040fe20000400000 */
[----:B------:R-:W-:Y:S02]  /*8720*/  HADD2.F32 R147, -RZ, R151.H1_H1 ;  /* 0x30000097ff937230 */ /* 0x000fe40000004100 */
[C---:B------:R-:W-:Y:S01]  /*8730*/  FMUL R104, R136.reuse, R104 ;  /* 0x0000006888687220 */ /* 0x040fe20000400000 */
[----:B------:R-:W-:Y:S02]  /*8740*/  HADD2.F32 R149, -RZ, R152.H1_H1 ;  /* 0x30000098ff957230 */ /* 0x000fe40000004100 */
[C---:B------:R-:W-:Y:S01]  /*8750*/  FMUL R105, R136.reuse, R105 ;  /* 0x0000006988697220 */ /* 0x040fe20000400000 */
[--C-:B------:R-:W-:Y:S02]  /*8760*/  HADD2.F32 R150, -RZ, R153.reuse.H0_H0 ;  /* 0x20000099ff967230 */ /* 0x100fe40000004100 */
[C---:B------:R-:W-:Y:S01]  /*8770*/  FMUL R106, R136.reuse, R106 ;  /* 0x0000006a886a7220 */ /* 0x040fe20000400000 */
[----:B------:R-:W-:Y:S02]  /*8780*/  HADD2.F32 R151, -RZ, R153.H1_H1 ;  /* 0x30000099ff977230 */ /* 0x000fe40000004100 */
[C---:B------:R-:W-:Y:S01]  /*8790*/  FMUL R107, R136.reuse, R107 ;  /* 0x0000006b886b7220 */ /* 0x040fe20000400000 */
[C---:B------:R-:W-:Y:S01]  /*87a0*/  FMUL R108, R136.reuse, R108 ;  /* 0x0000006c886c7220 */ /* 0x040fe20000400000 */
[----:B------:R-:W-:Y:S02]  /*87b0*/  HADD2.F32 R153, -RZ, R154.H1_H1 ;  /* 0x3000009aff997230 */ /* 0x000fe40000004100 */
[C---:B------:R-:W-:Y:S01]  /*87c0*/  FMUL R109, R136.reuse, R109 ;  /* 0x0000006d886d7220 */ /* 0x040fe20000400000 */
[----:B-1----:R-:W-:Y:S01]  /*87d0*/  SHF.L.U32 R247, R247, 0x3, RZ ;  /* 0x00000003f7f77819 */ /* 0x002fe200000006ff */
[C---:B------:R-:W-:Y:S01]  /*87e0*/  FMUL R110, R136.reuse, R110 ;  /* 0x0000006e886e7220 */ /* 0x040fe20000400000 */
[C---:B------:R-:W-:Y:S01]  /*87f0*/  FMUL R111, R136.reuse, R111 ;  /* 0x0000006f886f7220 */ /* 0x040fe20000400000 */
[--C-:B------:R-:W-:Y:S01]  /*8800*/  HADD2.F32 R156, -RZ, R160.reuse.H0_H0 ;  /* 0x200000a0ff9c7230 */ /* 0x100fe20000004100 */
[----:B------:R-:W-:Y:S01]  /*8810*/  LOP3.LUT R247, R247, 0x300, RZ, 0xc0, !PT ;  /* 0x00000300f7f77812 */ /* 0x000fe200078ec0ff */
[C---:B------:R-:W-:Y:S01]  /*8820*/  FMUL R96, R136.reuse, R96 ;  /* 0x0000006088607220 */ /* 0x040fe20000400000 */
[----:B------:R-:W-:Y:S02]  /*8830*/  HADD2.F32 R157, -RZ, R160.H1_H1 ;  /* 0x300000a0ff9d7230 */ /* 0x000fe40000004100 */
[C---:B------:R-:W-:Y:S01]  /*8840*/  FMUL R97, R136.reuse, R97 ;  /* 0x0000006188617220 */ /* 0x040fe20000400000 */
[----:B------:R-:W-:Y:S01]  /*8850*/  LOP3.LUT R247, R247, 0x30, R16, 0xf8, !PT ;  /* 0x00000030f7f77812 */ /* 0x000fe200078ef810 */
[--C-:B------:R-:W-:Y:S01]  /*8860*/  HADD2.F32 R158, -RZ, R161.reuse.H0_H0 ;  /* 0x200000a1ff9e7230 */ /* 0x100fe20000004100 */
[----:B------:R1:W5:Y:S01]  /*8870*/  LDL.LU R16, [R1+0x14] ;  /* 0x0000140001107983 */ /* 0x0003620000300800 */
[C---:B------:R-:W-:Y:S01]  /*8880*/  FMUL R98, R136.reuse, R98 ;  /* 0x0000006288627220 */ /* 0x040fe20000400000 */
        /* <DEDUP_REMOVED lines=37> */
[----:B------:R-:W-:Y:S01]  /*8ae0*/  FMUL R85, R136, R85 ;  /* 0x0000005588557220 */ /* 0x000fe20000400000 */
[----:B------:R-:W-:Y:S01]  /*8af0*/  ISETP.NE.AND P0, PT, R0, RZ, PT ;  /* 0x000000ff0000720c */ /* 0x000fe20003f05270 */
[C---:B------:R-:W-:Y:S01]  /*8b00*/  FMUL R0, R136.reuse, R128 ;  /* 0x0000008088007220 */ /* 0x040fe20000400000 */
[----:B------:R-:W-:Y:S02]  /*8b10*/  HADD2.F32 R128, -RZ, R140.H0_H0 ;  /* 0x2000008cff807230 */ /* 0x000fe40000004100 */
[C---:B------:R-:W-:Y:S01]  /*8b20*/  FMUL R86, R136.reuse, R86 ;  /* 0x0000005688567220 */ /* 0x040fe20000400000 */
[----:B------:R-:W-:Y:S02]  /*8b30*/  HADD2.F32 R140, -RZ, R148.H0_H0 ;  /* 0x20000094ff8c7230 */ /* 0x000fe40000004100 */
[----:B------:R-:W-:Y:S01]  /*8b40*/  FMUL R87, R136, R87 ;  /* 0x0000005788577220 */ /* 0x000fe20000400000 */
[----:B------:R-:W-:Y:S02]  /*8b50*/  HADD2.F32 R148, -RZ, R152.H0_H0 ;  /* 0x20000098ff947230 */ /* 0x000fe40000004100 */
[C---:B------:R-:W-:Y:S01]  /*8b60*/  FFMA R0, R137.reuse, R128, R0 ;  /* 0x0000008089007223 */ /* 0x040fe20000000000 */
        /* <DEDUP_REMOVED lines=9> */
[----:B------:R-:W-:Y:S01]  /*8c00*/  F2FP.F16.F32.PACK_AB R130, R14, R13 ;  /* 0x0000000d0e82723e */ /* 0x000fe200000000ff */
[----:B------:R-:W-:Y:S01]  /*8c10*/  FFMA R20, R137, R124, R20 ;  /* 0x0000007c89147223 */ /* 0x000fe20000000014 */
[----:B------:R-:W-:Y:S01]  /*8c20*/  F2FP.F16.F32.PACK_AB R131, R17, R15 ;  /* 0x0000000f1183723e */ /* 0x000fe200000000ff */
[C---:B------:R-:W-:Y:S01]  /*8c30*/  FFMA R21, R137.reuse, R125, R21 ;  /* 0x0000007d89157223 */ /* 0x040fe20000000015 */
[C---:B------:R-:W-:Y:S01]  /*8c40*/  FFMA R22, R137.reuse, R126, R22 ;  /* 0x0000007e89167223 */ /* 0x040fe20000000016 */
[C---:B------:R-:W-:Y:S01]  /*8c50*/  FFMA R23, R137.reuse, R127, R23 ;  /* 0x0000007f89177223 */ /* 0x040fe20000000017 */
[C---:B------:R-:W-:Y:S01]  /*8c60*/  FFMA R120, R137.reuse, R138, R120 ;  /* 0x0000008a89787223 */ /* 0x040fe20000000078 */
[----:B------:R-:W-:Y:S01]  /*8c70*/  FFMA R121, R137, R139, R121 ;  /* 0x0000008b89797223 */ /* 0x000fe20000000079 */
[----:B------:R-:W-:Y:S01]  /*8c80*/  F2FP.F16.F32.PACK_AB R13, R21, R20 ;  /* 0x00000014150d723e */ /* 0x000fe200000000ff */
[----:B------:R-:W-:Y:S01]  /*8c90*/  FFMA R112, R137, R140, R112 ;  /* 0x0000008c89707223 */ /* 0x000fe20000000070 */
[----:B------:R-:W-:Y:S01]  /*8ca0*/  F2FP.F16.F32.PACK_AB R14, R23, R22 ;  /* 0x00000016170e723e */ /* 0x000fe200000000ff */
[----:B------:R-:W-:Y:S01]  /*8cb0*/  FFMA R113, R137, R141, R113 ;  /* 0x0000008d89717223 */ /* 0x000fe20000000071 */
[----:B------:R-:W-:Y:S01]  /*8cc0*/  F2FP.F16.F32.PACK_AB R15, R121, R120 ;  /* 0x00000078790f723e */ /* 0x000fe200000000ff */
[C---:B------:R-:W-:Y:S01]  /*8cd0*/  FFMA R114, R137.reuse, R142, R114 ;  /* 0x0000008e89727223 */ /* 0x040fe20000000072 */
[C---:B------:R-:W-:Y:S01]  /*8ce0*/  FFMA R115, R137.reuse, R143, R115 ;  /* 0x0000008f89737223 */ /* 0x040fe20000000073 */
[----:B------:R-:W-:Y:S01]  /*8cf0*/  FFMA R116, R137, R144, R116 ;  /* 0x0000009089747223 */ /* 0x000fe20000000074 */
[----:B------:R-:W-:Y:S01]  /*8d00*/  F2FP.F16.F32.PACK_AB R112, R113, R112 ;  /* 0x000000707170723e */ /* 0x000fe200000000ff */
[----:B------:R-:W-:Y:S01]  /*8d10*/  FFMA R117, R137, R145, R117 ;  /* 0x0000009189757223 */ /* 0x000fe20000000075 */
[----:B------:R-:W2:Y:S01]  /*8d20*/  S2R R128, SR_TID.X ;  /* 0x0000000000807919 */ /* 0x000ea20000002100 */
[----:B------:R-:W-:Y:S01]  /*8d30*/  F2FP.F16.F32.PACK_AB R113, R115, R114 ;  /* 0x000000727371723e */ /* 0x000fe200000000ff */
[C---:B------:R-:W-:Y:S01]  /*8d40*/  FFMA R118, R137.reuse, R146, R118 ;  /* 0x0000009289767223 */ /* 0x040fe20000000076 */
[----:B------:R-:W-:Y:S01]  /*8d50*/  FFMA R119, R137, R147, R119 ;  /* 0x0000009389777223 */ /* 0x000fe20000000077 */
[----:B------:R-:W3:Y:S01]  /*8d60*/  S2R R129, SR_TID.X ;  /* 0x0000000000817919 */ /* 0x000ee20000002100 */
[----:B------:R-:W-:Y:S01]  /*8d70*/  F2FP.F16.F32.PACK_AB R114, R117, R116 ;  /* 0x000000747572723e */ /* 0x000fe200000000ff */
[C---:B------:R-:W-:Y:S01]  /*8d80*/  FFMA R104, R137.reuse, R148, R104 ;  /* 0x0000009489687223 */ /* 0x040fe20000000068 */
[----:B------:R-:W-:Y:S01]  /*8d90*/  FFMA R105, R137, R149, R105 ;  /* 0x0000009589697223 */ /* 0x000fe20000000069 */
[----:B------:R-:W-:Y:S01]  /*8da0*/  F2FP.F16.F32.PACK_AB R115, R119, R118 ;  /* 0x000000767773723e */ /* 0x000fe200000000ff */
[C---:B------:R-:W-:Y:S01]  /*8db0*/  FFMA R106, R137.reuse, R150, R106 ;  /* 0x00000096896a7223 */ /* 0x040fe2000000006a */
[----:B------:R-:W-:Y:S02]  /*8dc0*/  HADD2.F32 R152, -RZ, R154.H0_H0 ;  /* 0x2000009aff987230 */ /* 0x000fe40000004100 */
[----:B------:R-:W-:Y:S01]  /*8dd0*/  FFMA R107, R137, R151, R107 ;  /* 0x00000097896b7223 */ /* 0x000fe2000000006b */
[----:B------:R-:W-:Y:S01]  /*8de0*/  F2FP.F16.F32.PACK_AB R104, R105, R104 ;  /* 0x000000686968723e */ /* 0x000fe200000000ff */
[--C-:B------:R-:W-:Y:S02]  /*8df0*/  HADD2.F32 R154, -RZ, R155.reuse.H0_H0 ;  /* 0x2000009bff9a7230 */ /* 0x100fe40000004100 */
[----:B------:R-:W-:Y:S01]  /*8e00*/  FMUL R72, R136, R72 ;  /* 0x0000004888487220 */ /* 0x000fe20000400000 */
[----:B------:R-:W-:Y:S01]  /*8e10*/  FFMA R108, R137, R152, R108 ;  /* 0x00000098896c7223 */ /* 0x000fe2000000006c */
[----:B------:R-:W-:Y:S01]  /*8e20*/  HADD2.F32 R155, -RZ, R155.H1_H1 ;  /* 0x3000009bff9b7230 */ /* 0x000fe20000004100 */
[----:B------:R-:W-:Y:S01]  /*8e30*/  F2FP.F16.F32.PACK_AB R105, R107, R106 ;  /* 0x0000006a6b69723e */ /* 0x000fe200000000ff */
[C---:B------:R-:W-:Y:S01]  /*8e40*/  FFMA R109, R137.reuse, R153, R109 ;  /* 0x00000099896d7223 */ /* 0x040fe2000000006d */
[C---:B------:R-:W-:Y:S01]  /*8e50*/  FFMA R110, R137.reuse, R154, R110 ;  /* 0x0000009a896e7223 */ /* 0x040fe2000000006e */
[--C-:B------:R-:W-:Y:S02]  /*8e60*/  HADD2.F32 R178, -RZ, R179.reuse.H0_H0 ;  /* 0x200000b3ffb27230 */ /* 0x100fe40000004100 */
[C---:B------:R-:W-:Y:S01]  /*8e70*/  FFMA R111, R137.reuse, R155, R111 ;  /* 0x0000009b896f7223 */ /* 0x040fe2000000006f */
[----:B------:R-:W-:Y:S01]  /*8e80*/  FFMA R96, R137, R156, R96 ;  /* 0x0000009c89607223 */ /* 0x000fe20000000060 */
[----:B------:R-:W-:Y:S01]  /*8e90*/  F2FP.F16.F32.PACK_AB R106, R109, R108 ;  /* 0x0000006c6d6a723e */ /* 0x000fe200000000ff */
        /* <DEDUP_REMOVED lines=21> */
[----:B------:R-:W-:Y:S01]  /*8ff0*/  FFMA R95, R137, R171, R95 ;  /* 0x000000ab895f7223 */ /* 0x000fe2000000005f */
[----:B------:R-:W-:Y:S01]  /*9000*/  R2UR UR6, R245 ;  /* 0x00000000f50672ca */ /* 0x000fe200000e0000 */
[----:B------:R-:W-:Y:S01]  /*9010*/  FFMA R80, R137, R172, R80 ;  /* 0x000000ac89507223 */ /* 0x000fe20000000050 */
[----:B------:R-:W-:Y:S01]  /*9020*/  F2FP.F16.F32.PACK_AB R90, R93, R92 ;  /* 0x0000005c5d5a723e */ /* 0x000fe200000000ff */
[----:B------:R-:W-:Y:S01]  /*9030*/  FFMA R81, R137, R173, R81 ;  /* 0x000000ad89517223 */ /* 0x000fe20000000051 */
[----:B------:R-:W-:Y:S01]  /*9040*/  F2FP.F16.F32.PACK_AB R91, R95, R94 ;  /* 0x0000005e5f5b723e */ /* 0x000fe200000000ff */
[C---:B------:R-:W-:Y:S01]  /*9050*/  FFMA R82, R137.reuse, R174, R82 ;  /* 0x000000ae89527223 */ /* 0x040fe20000000052 */
[----:B--2---:R-:W-:Y:S01]  /*9060*/  SHF.L.U32 R128, R128, 0x1, RZ ;  /* 0x0000000180807819 */ /* 0x004fe200000006ff */
[----:B------:R-:W-:Y:S01]  /*9070*/  FFMA R83, R137, R175, R83 ;  /* 0x000000af89537223 */ /* 0x000fe20000000053 */
[----:B------:R-:W-:Y:S01]  /*9080*/  HADD2.F32 R179, -RZ, R179.H1_H1 ;  /* 0x300000b3ffb37230 */ /* 0x000fe20000004100 */
[----:B------:R-:W-:Y:S01]  /*9090*/  F2FP.F16.F32.PACK_AB R80, R81, R80 ;  /* 0x000000505150723e */ /* 0x000fe200000000ff */
[----:B------:R-:W-:Y:S01]  /*90a0*/  FFMA R84, R137, R176, R84 ;  /* 0x000000b089547223 */ /* 0x000fe20000000054 */
[----:B---3--:R-:W-:Y:S01]  /*90b0*/  SHF.L.U32 R129, R129, 0x4, RZ ;  /* 0x0000000481817819 */ /* 0x008fe200000006ff */
[----:B------:R-:W-:Y:S01]  /*90c0*/  FFMA R85, R137, R177, R85 ;  /* 0x000000b189557223 */ /* 0x000fe20000000055 */
[--C-:B------:R-:W-:Y:S01]  /*90d0*/  HADD2.F32 R180, -RZ, R184.reuse.H0_H0 ;  /* 0x200000b8ffb47230 */ /* 0x100fe20000004100 */
[----:B------:R-:W-:Y:S01]  /*90e0*/  F2FP.F16.F32.PACK_AB R81, R83, R82 ;  /* 0x000000525351723e */ /* 0x000fe200000000ff */
[----:B------:R-:W-:Y:S01]  /*90f0*/  FFMA R86, R137, R178, R86 ;  /* 0x000000b289567223 */ /* 0x000fe20000000056 */
[----:B------:R-:W-:Y:S01]  /*9100*/  HADD2.F32 R181, -RZ, R184.H1_H1 ;  /* 0x300000b8ffb57230 */ /* 0x000fe20000004100 */
[----:B------:R-:W-:Y:S01]  /*9110*/  F2FP.F16.F32.PACK_AB R82, R85, R84 ;  /* 0x000000545552723e */ /* 0x000fe200000000ff */
[----:B------:R-:W-:Y:S01]  /*9120*/  FFMA R87, R137, R179, R87 ;  /* 0x000000b389577223 */ /* 0x000fe20000000057 */
[----:B------:R-:W-:Y:S01]  /*9130*/  LOP3.LUT R247, R247, 0x80, R129, 0xf8, !PT ;  /* 0x00000080f7f77812 */ /* 0x000fe200078ef881 */
[----:B------:R-:W-:Y:S01]  /*9140*/  FFMA R72, R137, R180, R72 ;  /* 0x000000b489487223 */ /* 0x000fe20000000048 */
[----:B------:R-:W-:Y:S01]  /*9150*/  F2FP.F16.F32.PACK_AB R129, R12, R3 ;  /* 0x000000030c81723e */ /* 0x000fe200000000ff */
[C---:B------:R-:W-:Y:S01]  /*9160*/  FMUL R73, R136.reuse, R73 ;  /* 0x0000004988497220 */ /* 0x040fe20000400000 */
[--C-:B------:R-:W-:Y:S01]  /*9170*/  HADD2.F32 R182, -RZ, R185.reuse.H0_H0 ;  /* 0x200000b9ffb67230 */ /* 0x100fe20000004100 */
[----:B------:R-:W-:Y:S01]  /*9180*/  F2FP.F16.F32.PACK_AB R12, R19, R18 ;  /* 0x00000012130c723e */ /* 0x000fe200000000ff */
[----:B------:R-:W-:Y:S01]  /*9190*/  FMUL R74, R136, R74 ;  /* 0x0000004a884a7220 */ /* 0x000fe20000400000 */
[----:B------:R-:W-:Y:S01]  /*91a0*/  LOP3.LUT R246, R246, 0x8, R128, 0x78, !PT ;  /* 0x00000008f6f67812 */ /* 0x000fe200078e7880 */
[----:B------:R-:W-:Y:S01]  /*91b0*/  HADD2.F32 R183, -RZ, R185.H1_H1 ;  /* 0x300000b9ffb77230 */ /* 0x000fe20000004100 */
[----:B------:R-:W-:Y:S01]  /*91c0*/  F2FP.F16.F32.PACK_AB R128, R2, R0 ;  /* 0x000000000280723e */ /* 0x000fe200000000ff */
[----:B------:R-:W-:Y:S01]  /*91d0*/  FFMA R73, R137, R181, R73 ;  /* 0x000000b589497223 */ /* 0x000fe20000000049 */
[----:B------:R-:W-:Y:S01]  /*91e0*/  F2FP.F16.F32.PACK_AB R83, R87, R86 ;  /* 0x000000565753723e */ /* 0x000fe200000000ff */
[----:B------:R-:W-:Y:S01]  /*91f0*/  FFMA R74, R137, R182, R74 ;  /* 0x000000b6894a7223 */ /* 0x000fe2000000004a */
[C---:B------:R-:W-:Y:S01]  /*9200*/  FMUL R75, R136.reuse, R75 ;  /* 0x0000004b884b7220 */ /* 0x040fe20000400000 */
[--C-:B------:R-:W-:Y:S01]  /*9210*/  HADD2.F32 R184, -RZ, R186.reuse.H0_H0 ;  /* 0x200000baffb87230 */ /* 0x100fe20000004100 */
[----:B------:R-:W-:Y:S01]  /*9220*/  F2FP.F16.F32.PACK_AB R72, R73, R72 ;  /* 0x000000484948723e */ /* 0x000fe200000000ff */
[C---:B------:R-:W-:Y:S01]  /*9230*/  FMUL R76, R136.reuse, R76 ;  /* 0x0000004c884c7220 */ /* 0x040fe20000400000 */
[----:B------:R-:W-:Y:S02]  /*9240*/  HADD2.F32 R185, -RZ, R186.H1_H1 ;  /* 0x300000baffb97230 */ /* 0x000fe40000004100 */
[C---:B------:R-:W-:Y:S01]  /*9250*/  FFMA R75, R137.reuse, R183, R75 ;  /* 0x000000b7894b7223 */ /* 0x040fe2000000004b */
[C---:B------:R-:W-:Y:S01]  /*9260*/  FMUL R77, R136.reuse, R77 ;  /* 0x0000004d884d7220 */ /* 0x040fe20000400000 */
[--C-:B------:R-:W-:Y:S02]  /*9270*/  HADD2.F32 R186, -RZ, R187.reuse.H0_H0 ;  /* 0x200000bbffba7230 */ /* 0x100fe40000004100 */
[----:B------:R-:W-:Y:S01]  /*9280*/  FFMA R76, R137, R184, R76 ;  /* 0x000000b8894c7223 */ /* 0x000fe2000000004c */
[C---:B------:R-:W-:Y:S01]  /*9290*/  FMUL R78, R136.reuse, R78 ;  /* 0x0000004e884e7220 */ /* 0x040fe20000400000 */
[----:B------:R-:W-:Y:S01]  /*92a0*/  HADD2.F32 R187, -RZ, R187.H1_H1 ;  /* 0x300000bbffbb7230 */ /* 0x000fe20000004100 */
[----:B------:R-:W-:Y:S01]  /*92b0*/  LOP3.LUT R2, R247, R246, RZ, 0xfc, !PT ;  /* 0x000000f6f7027212 */ /* 0x000fe200078efcff */
[C---:B------:R-:W-:Y:S01]  /*92c0*/  FFMA R77, R137.reuse, R185, R77 ;  /* 0x000000b9894d7223 */ /* 0x040fe2000000004d */
[----:B------:R-:W-:Y:S01]  /*92d0*/  MOV R0, UR6 ;  /* 0x0000000600007c02 */ /* 0x000fe20008000f00 */
[----:B------:R-:W-:Y:S01]  /*92e0*/  FFMA R78, R137, R186, R78 ;  /* 0x000000ba894e7223 */ /* 0x000fe2000000004e */
[----:B------:R-:W-:Y:S01]  /*92f0*/  F2FP.F16.F32.PACK_AB R73, R75, R74 ;  /* 0x0000004a4b49723e */ /* 0x000fe200000000ff */
[----:B------:R-:W-:Y:S01]  /*9300*/  FMUL R79, R136, R79 ;  /* 0x0000004f884f7220 */ /* 0x000fe20000400000 */
[--C-:B------:R-:W-:Y:S01]  /*9310*/  HADD2.F32 R188, -RZ, R192.reuse.H0_H0 ;  /* 0x200000c0ffbc7230 */ /* 0x100fe20000004100 */
[----:B------:R-:W-:Y:S01]  /*9320*/  F2FP.F16.F32.PACK_AB R74, R77, R76 ;  /* 0x0000004c4d4a723e */ /* 0x000fe200000000ff */
[----:B------:R-:W-:Y:S02]  /*9330*/  IMAD R0, R0, 0x3c00, R2 ;  /* 0x00003c0000007824 */ /* 0x000fe400078e0202 */
[----:B------:R-:W-:Y:S01]  /*9340*/  FFMA R79, R137, R187, R79 ;  /* 0x000000bb894f7223 */ /* 0x000fe2000000004f */
[C---:B------:R-:W-:Y:S01]  /*9350*/  FMUL R64, R136.reuse, R64 ;  /* 0x0000004088407220 */ /* 0x040fe20000400000 */
[----:B------:R-:W-:Y:S01]  /*9360*/  HADD2.F32 R189, -RZ, R192.H1_H1 ;  /* 0x300000c0ffbd7230 */ /* 0x000fe20000004100 */
[----:B------:R-:W-:Y:S01]  /*9370*/  UMOV UR76, 0x400 ;  /* 0x00000400004c7882 */ /* 0x000fe20000000000 */
[C---:B------:R-:W-:Y:S01]  /*9380*/  FMUL R65, R136.reuse, R65 ;  /* 0x0000004188417220 */ /* 0x040fe20000400000 */
[--C-:B------:R-:W-:Y:S01]  /*9390*/  HADD2.F32 R190, -RZ, R193.reuse.H0_H0 ;  /* 0x200000c1ffbe7230 */ /* 0x100fe20000004100 */
[----:B------:R-:W-:Y:S01]  /*93a0*/  F2FP.F16.F32.PACK_AB R75, R79, R78 ;  /* 0x0000004e4f4b723e */ /* 0x000fe200000000ff */
[----:B------:R-:W-:Y:S01]  /*93b0*/  ULEA UR76, UR56, UR76, 0x18 ;  /* 0x0000004c384c7291 */ /* 0x000fe2000f8ec0ff */
[C---:B------:R-:W-:Y:S01]  /*93c0*/  FFMA R64, R137.reuse, R188, R64 ;  /* 0x000000bc89407223 */ /* 0x040fe20000000040 */
[C---:B------:R-:W-:Y:S01]  /*93d0*/  FFMA R65, R137.reuse, R189, R65 ;  /* 0x000000bd89417223 */ /* 0x040fe20000000041 */
[C---:B------:R-:W-:Y:S01]  /*93e0*/  FMUL R66, R136.reuse, R66 ;  /* 0x0000004288427220 */ /* 0x040fe20000400000 */
[----:B------:R-:W-:Y:S02]  /*93f0*/  HADD2.F32 R191, -RZ, R193.H1_H1 ;  /* 0x300000c1ffbf7230 */ /* 0x000fe40000004100 */
[----:B------:R-:W-:Y:S01]  /*9400*/  FMUL R67, R136, R67 ;  /* 0x0000004388437220 */ /* 0x000fe20000400000 */
[--C-:B------:R-:W-:Y:S01]  /*9410*/  HADD2.F32 R192, -RZ, R194.reuse.H0_H0 ;  /* 0x200000c2ffc07230 */ /* 0x100fe20000004100 */
[----:B------:R-:W-:Y:S01]  /*9420*/  LEA R0, R0, UR76, 0x1 ;  /* 0x0000004c00007c11 */ /* 0x000fe2000f8e08ff */
[----:B------:R-:W-:Y:S01]  /*9430*/  FFMA R66, R137, R190, R66 ;  /* 0x000000be89427223 */ /* 0x000fe20000000042 */
[----:B------:R-:W-:Y:S01]  /*9440*/  F2FP.F16.F32.PACK_AB R64, R65, R64 ;  /* 0x000000404140723e */ /* 0x000fe200000000ff */
[----:B------:R-:W-:Y:S01]  /*9450*/  FFMA R67, R137, R191, R67 ;  /* 0x000000bf89437223 */ /* 0x000fe20000000043 */
[C---:B------:R-:W-:Y:S01]  /*9460*/  FMUL R68, R136.reuse, R68 ;  /* 0x0000004488447220 */ /* 0x040fe20000400000 */
[----:B------:R-:W-:Y:S01]  /*9470*/  HADD2.F32 R193, -RZ, R194.H1_H1 ;  /* 0x300000c2ffc17230 */ /* 0x000fe20000004100 */
[----:B------:R1:W-:Y:S01]  /*9480*/  STSM.16.M88.4 [R0+0x200], R128 ;  /* 0x0002008000007844 */ /* 0x0003e20000000200 */
[C---:B------:R-:W-:Y:S01]  /*9490*/  FMUL R69, R136.reuse, R69 ;  /* 0x0000004588457220 */ /* 0x040fe20000400000 */
[--C-:B------:R-:W-:Y:S01]  /*94a0*/  HADD2.F32 R194, -RZ, R195.reuse.H0_H0 ;  /* 0x200000c3ffc27230 */ /* 0x100fe20000004100 */
[----:B------:R-:W-:Y:S05]  /*94b0*/  F2FP.F16.F32.PACK_AB R65, R67, R66 ;  /* 0x000000424341723e */ /* 0x000fea00000000ff */
[----:B------:R1:W-:Y:S01]  /*94c0*/  STSM.16.M88.4 [R0+0xa00], R12 ;  /* 0x000a000c00007844 */ /* 0x0003e20000000200 */
[C---:B------:R-:W-:Y:S01]  /*94d0*/  FFMA R68, R137.reuse, R192, R68 ;  /* 0x000000c089447223 */ /* 0x040fe20000000044 */
[----:B------:R-:W-:Y:S01]  /*94e0*/  FFMA R69, R137, R193, R69 ;  /* 0x000000c189457223 */ /* 0x000fe20000000045 */
[C---:B------:R-:W-:Y:S01]  /*94f0*/  FMUL R70, R136.reuse, R70 ;  /* 0x0000004688467220 */ /* 0x040fe20000400000 */
[----:B------:R-:W-:Y:S04]  /*9500*/  HADD2.F32 R195, -RZ, R195.H1_H1 ;  /* 0x300000c3ffc37230 */ /* 0x000fe80000004100 */
        /* <DEDUP_REMOVED lines=30> */
[----:B------:R-:W-:Y:S01]  /*96f0*/  F2FP.F16.F32.PACK_AB R57, R59, R58 ;  /* 0x0000003a3b39723e */ /* 0x000fe200000000ff */
[C---:B------:R-:W-:Y:S01]  /*9700*/  FFMA R60, R137.reuse, R200, R60 ;  /* 0x000000c8893c7223 */ /* 0x040fe2000000003c */
[----:B------:R-:W-:Y:S01]  /*9710*/  FFMA R61, R137, R201, R61 ;  /* 0x000000c9893d7223 */ /* 0x000fe2000000003d */
[C---:B------:R-:W-:Y:S01]  /*9720*/  FMUL R62, R136.reuse, R62 ;  /* 0x0000003e883e7220 */ /* 0x040fe20000400000 */
[----:B------:R-:W-:Y:S02]  /*9730*/  HADD2.F32 R203, -RZ, R203.H1_H1 ;  /* 0x300000cbffcb7230 */ /* 0x000fe40000004100 */
        /* <DEDUP_REMOVED lines=13> */
[----:B------:R-:W-:Y:S01]  /*9810*/  HADD2.F32 R207, -RZ, R209.H1_H1 ;  /* 0x300000d1ffcf7230 */ /* 0x000fe20000004100 */
        /* <DEDUP_REMOVED lines=99> */
[C---:B------:R-:W-:Y:S01]  /*9e50*/  FFMA R29, R137.reuse, R233, R29 ;  /* 0x000000e9891d7223 */ /* 0x040fe2000000001d */
        /* <DEDUP_REMOVED lines=8> */
[C---:B------:R-:W-:Y:S01]  /*9ee0*/  FFMA R30, R137.reuse, R234, R30 ;  /* 0x000000ea891e7223 */ /* 0x040fe2000000001e */
[----:B------:R-:W-:Y:S02]  /*9ef0*/  HADD2.F32 R239, -RZ, R241.H1_H1 ;  /* 0x300000f1ffef7230 */ /* 0x000fe40000004100 */
[C---:B------:R-:W-:Y:S01]  /*9f00*/  FMUL R6, R136.reuse, R6 ;  /* 0x0000000688067220 */ /* 0x040fe20000400000 */
[C---:B------:R-:W-:Y:S01]  /*9f10*/  FFMA R31, R137.reuse, R235, R31 ;  /* 0x000000eb891f7223 */ /* 0x040fe2000000001f */
[--C-:B------:R-:W-:Y:S02]  /*9f20*/  HADD2.F32 R240, -RZ, R242.reuse.H0_H0 ;  /* 0x200000f2fff07230 */ /* 0x100fe40000004100 */
[C---:B------:R-:W-:Y:S01]  /*9f30*/  FMUL R7, R136.reuse, R7 ;  /* 0x0000000788077220 */ /* 0x040fe20000400000 */
        /* <DEDUP_REMOVED lines=10> */
[----:B------:R-:W-:Y:S01]  /*9fe0*/  FMUL R11, R136, R11 ;  /* 0x0000000b880b7220 */ /* 0x000fe20000400000 */
[C---:B------:R-:W-:Y:S01]  /*9ff0*/  FFMA R8, R137.reuse, R240, R8 ;  /* 0x000000f089087223 */ /* 0x040fe20000000008 */
[C---:B------:R-:W-:Y:S01]  /*a000*/  FFMA R9, R137.reuse, R241, R9 ;  /* 0x000000f189097223 */ /* 0x040fe20000000009 */
[C---:B------:R-:W-:Y:S01]  /*a010*/  FFMA R10, R137.reuse, R242, R10 ;  /* 0x000000f2890a7223 */ /* 0x040fe2000000000a */
[----:B------:R-:W-:Y:S01]  /*a020*/  FFMA R11, R137, R243, R11 ;  /* 0x000000f3890b7223 */ /* 0x000fe2000000000b */
[----:B------:R-:W-:Y:S01]  /*a030*/  F2FP.F16.F32.PACK_AB R26, R29, R28 ;  /* 0x0000001c1d1a723e */ /* 0x000fe200000000ff */
[----:B------:R-:W-:Y:S01]  /*a040*/  UIADD3 UR77, UPT, UPT, UR6, 0x1, URZ ;  /* 0x00000001064d7890 */ /* 0x000fe2000fffe0ff */
[----:B------:R-:W-:Y:S01]  /*a050*/  F2FP.F16.F32.PACK_AB R27, R31, R30 ;  /* 0x0000001e1f1b723e */ /* 0x000fe200000000ff */
[----:B------:R-:W-:Y:S01]  /*a060*/  UIADD3 UR43, UPT, UPT, UR43, 0x1, URZ ;  /* 0x000000012b2b7890 */ /* 0x000fe2000fffe0ff */
[----:B------:R-:W-:Y:S01]  /*a070*/  F2FP.F16.F32.PACK_AB R4, R5, R4 ;  /* 0x000000040504723e */ /* 0x000fe200000000ff */
[----:B------:R-:W-:Y:S01]  /*a080*/  BSSY.RECONVERGENT B0, `(.L_x_127) ;  /* 0x000005d000007945 */ /* 0x000fe20003800200 */
[----:B------:R-:W-:Y:S01]  /*a090*/  F2FP.F16.F32.PACK_AB R5, R7, R6 ;  /* 0x000000060705723e */ /* 0x000fe200000000ff */
[----:B------:R1:W-:Y:S01]  /*a0a0*/  STSM.16.M88.4 [R0+0x6a00], R24 ;  /* 0x006a001800007844 */ /* 0x0003e20000000200 */
[----:B------:R-:W-:Y:S02]  /*a0b0*/  F2FP.F16.F32.PACK_AB R6, R9, R8 ;  /* 0x000000080906723e */ /* 0x000fe400000000ff */
[----:B------:R-:W-:Y:S05]  /*a0c0*/  F2FP.F16.F32.PACK_AB R7, R11, R10 ;  /* 0x0000000a0b07723e */ /* 0x000fea00000000ff */
[----:B------:R1:W-:Y:S01]  /*a0d0*/  STSM.16.M88.4 [R0+0x7200], R4 ;  /* 0x0072000400007844 */ /* 0x0003e20000000200 */
[----:B------:R-:W-:Y:S01]  /*a0e0*/  @!PT LDS RZ, [RZ] ;  /* 0x00000000fffff984 */ /* 0x000fe20000000800 */
[----:B------:R-:W-:Y:S01]  /*a0f0*/  @!PT LDS RZ, [RZ] ;  /* 0x00000000fffff984 */ /* 0x000fe20000000800 */
[----:B------:R-:W-:Y:S01]  /*a100*/  @!PT LDS RZ, [RZ] ;  /* 0x00000000fffff984 */ /* 0x000fe20000000800 */
[----:B------:R-:W-:Y:S01]  /*a110*/  @!PT LDS RZ, [RZ] ;  /* 0x00000000fffff984 */ /* 0x000fe20000000800 */
[----:B------:R2:W-:Y:S07]  /*a120*/  MEMBAR.ALL.CTA ;  /* 0x0000000000007992 */ /* 0x0005ee0000008000 */
[----:B--2---:R-:W2:Y:S02]  /*a130*/  FENCE.VIEW.ASYNC.S ;  /* 0x00000000000073c6 */ /* 0x004ea40000000000 */
[----:B--2---:R-:W-:Y:S06]  /*a140*/  BAR.SYNC.DEFER_BLOCKING 0x1, 0x80 ;  /* 0x0042000000007b1d */ /* 0x004fec0000010000 */
[----:B------:R-:W-:Y:S05]  /*a150*/  @P1 BRA `(.L_x_128) ;  /* 0x00000004003c1947 */ /* 0x000fea0003800000 */
[----:B------:R-:W2:Y:S01]  /*a160*/  LDCU.64 UR4, c[0x0][0x348] ;  /* 0x00006900ff0477ac */ /* 0x000ea20008000a00 */
[----:B------:R-:W-:Y:S01]  /*a170*/  R2UR UR6, R245 ;  /* 0x00000000f50672ca */ /* 0x000fe200000e0000 */
[----:B------:R-:W-:Y:S02]  /*a180*/  UIMAD UR61, UR54, 0xf0, URZ ;  /* 0x000000f0363d78a4 */ /* 0x000fe4000f8e02ff */
[----:B------:R-:W-:Y:S01]  /*a190*/  USHF.L.U32 UR62, UR55, 0x6, URZ ;  /* 0x00000006373e7899 */ /* 0x000fe200080006ff */
[----:B------:R-:W-:Y:S01]  /*a1a0*/  UMOV UR63, UR36 ;  /* 0x00000024003f7c82 */ /* 0x000fe20008000000 */
[----:B------:R-:W-:Y:S01]  /*a1b0*/  UIADD3 UR57, UPT, UPT, UR61, 0x10, URZ ;  /* 0x000000103d397890 */ /* 0x000fe2000fffe0ff */
[----:B------:R-:W-:Y:S01]  /*a1c0*/  UMOV UR59, UR36 ;  /* 0x00000024003b7c82 */ /* 0x000fe20008000000 */
[----:B------:R-:W-:Y:S06]  /*a1d0*/  UIADD3 UR33, UPT, UPT, UR61, 0x20, URZ ;  /* 0x000000203d217890 */ /* 0x000fec000fffe0ff */
[----:B------:R-:W-:Y:S01]  /*a1e0*/  UIMAD UR74, UR6, 0x7800, UR76 ;  /* 0x00007800064a78a4 */ /* 0x000fe2000f8e024c */
[----:B------:R-:W-:Y:S01]  /*a1f0*/  UMOV UR58, UR62 ;  /* 0x0000003e003a7c82 */ /* 0x000fe20008000000 */
[----:B------:R-:W-:Y:S01]  /*a200*/  UMOV UR35, UR36 ;  /* 0x0000002400237c82 */ /* 0x000fe20008000000 */
[----:B--2---:R-:W-:Y:S02]  /*a210*/  UIADD3 UR64, UP0, UPT, UR4, 0x680, URZ ;  /* 0x0000068004407890 */ /* 0x004fe4000ff1e0ff */
[----:B------:R-:W-:Y:S02]  /*a220*/  UIADD3 UR60, UPT, UPT, UR74, 0x200, URZ ;  /* 0x000002004a3c7890 */ /* 0x000fe4000fffe0ff */
[----:B------:R-:W-:Y:S02]  /*a230*/  UIADD3.X UR65, UPT, UPT, URZ, UR5, URZ, UP0, !UPT ;  /* 0x00000005ff417290 */ /* 0x000fe400087fe4ff */
[----:B------:R-:W-:Y:S02]  /*a240*/  UIADD3 UR56, UPT, UPT, UR74, 0xa00, URZ ;  /* 0x00000a004a387890 */ /* 0x000fe4000fffe0ff */
[----:B------:R-:W-:Y:S01]  /*a250*/  UIADD3 UR32, UPT, UPT, UR74, 0x1200, URZ ;  /* 0x000012004a207890 */ /* 0x000fe2000fffe0ff */
[----:B------:R-:W-:Y:S01]  /*a260*/  UMOV UR34, UR62 ;  /* 0x0000003e00227c82 */ /* 0x000fe20008000000 */
[----:B------:R-:W-:Y:S03]  /*a270*/  UIADD3 UR29, UPT, UPT, UR61, 0x30, URZ ;  /* 0x000000303d1d7890 */ /* 0x000fe6000fffe0ff */
[----:B------:R-:W-:Y:S01]  /*a280*/  UTMASTG.3D [UR60], [UR64] ;  /* 0x0000003c400073b5 */ /* 0x000fe20008010000 */
[----:B------:R-:W-:Y:S01]  /*a290*/  UIADD3 UR28, UPT, UPT, UR74, 0x1a00, URZ ;  /* 0x00001a004a1c7890 */ /* 0x000fe2000fffe0ff */
[----:B------:R-:W-:Y:S01]  /*a2a0*/  UMOV UR31, UR36 ;  /* 0x00000024001f7c82 */ /* 0x000fe20008000000 */
[----:B------:R-:W-:Y:S01]  /*a2b0*/  UMOV UR30, UR62 ;  /* 0x0000003e001e7c82 */ /* 0x000fe20008000000 */
[----:B------:R-:W-:Y:S02]  /*a2c0*/  UIADD3 UR25, UPT, UPT, UR61, 0x40, URZ ;  /* 0x000000403d197890 */ /* 0x000fe4000fffe0ff */
[----:B------:R-:W-:Y:S01]  /*a2d0*/  UIADD3 UR24, UPT, UPT, UR74, 0x2200, URZ ;  /* 0x000022004a187890 */ /* 0x000fe2000fffe0ff */
[----:B------:R2:W-:Y:S01]  /*a2e0*/  UTMASTG.3D [UR56], [UR64] ;  /* 0x00000038400073b5 */ /* 0x0005e20008010000 */
[----:B------:R-:W-:Y:S01]  /*a2f0*/  UMOV UR27, UR36 ;  /* 0x00000024001b7c82 */ /* 0x000fe20008000000 */
[----:B------:R-:W-:Y:S01]  /*a300*/  UMOV UR26, UR62 ;  /* 0x0000003e001a7c82 */ /* 0x000fe20008000000 */
[----:B------:R-:W-:Y:S02]  /*a310*/  UIADD3 UR21, UPT, UPT, UR61, 0x50, URZ ;  /* 0x000000503d157890 */ /* 0x000fe4000fffe0ff */
[----:B------:R-:W-:Y:S01]  /*a320*/  UIADD3 UR20, UPT, UPT, UR74, 0x2a00, URZ ;  /* 0x00002a004a147890 */ /* 0x000fe2000fffe0ff */
        /* <DEDUP_REMOVED lines=18> */
[----:B--2---:R-:W-:Y:S01]  /*a450*/  UMOV UR58, UR64 ;  /* 0x00000040003a7c82 */ /* 0x004fe20008000000 */
[----:B------:R-:W-:Y:S01]  /*a460*/  UMOV UR59, UR65 ;  /* 0x00000041003b7c82 */ /* 0x000fe20008000000 */
[----:B------:R-:W-:Y:S01]  /*a470*/  UIADD3 UR65, UPT, UPT, UR61, 0xa0, URZ ;  /* 0x000000a03d417890 */ /* 0x000fe2000fffe0ff */
[----:B------:R-:W-:Y:S01]  /*a480*/  UTMASTG.3D [UR32], [UR58] ;  /* 0x000000203a0073b5 */ /* 0x000fe20008010000 */
[----:B------:R-:W-:Y:S01]  /*a490*/  UIADD3 UR64, UPT, UPT, UR74, 0x5200, URZ ;  /* 0x000052004a407890 */ /* 0x000fe2000fffe0ff */
[----:B------:R-:W-:Y:S01]  /*a4a0*/  UMOV UR67, UR36 ;  /* 0x0000002400437c82 */ /* 0x000fe20008000000 */
[----:B------:R-:W-:Y:S01]  /*a4b0*/  UMOV UR66, UR62 ;  /* 0x0000003e00427c82 */ /* 0x000fe20008000000 */
[----:B------:R-:W-:Y:S02]  /*a4c0*/  UIADD3 UR69, UPT, UPT, UR61, 0xb0, URZ ;  /* 0x000000b03d457890 */ /* 0x000fe4000fffe0ff */
[----:B------:R-:W-:Y:S01]  /*a4d0*/  UIADD3 UR68, UPT, UPT, UR74, 0x5a00, URZ ;  /* 0x00005a004a447890 */ /* 0x000fe2000fffe0ff */
[----:B------:R-:W-:Y:S01]  /*a4e0*/  UTMASTG.3D [UR28], [UR58] ;  /* 0x0000001c3a0073b5 */ /* 0x000fe20008010000 */
[----:B------:R-:W-:Y:S01]  /*a4f0*/  UMOV UR71, UR36 ;  /* 0x0000002400477c82 */ /* 0x000fe20008000000 */
[----:B------:R-:W-:Y:S01]  /*a500*/  UMOV UR70, UR62 ;  /* 0x0000003e00467c82 */ /* 0x000fe20008000000 */
[----:B------:R-:W-:Y:S02]  /*a510*/  UIADD3 UR73, UPT, UPT, UR61, 0xc0, URZ ;  /* 0x000000c03d497890 */ /* 0x000fe4000fffe0ff */
[----:B------:R-:W-:Y:S02]  /*a520*/  UIADD3 UR72, UPT, UPT, UR74, 0x6200, URZ ;  /* 0x000062004a487890 */ /* 0x000fe4000fffe0ff */
[----:B------:R-:W-:Y:S01]  /*a530*/  UIADD3 UR60, UPT, UPT, UR74, 0x7200, URZ ;  /* 0x000072004a3c7890 */ /* 0x000fe2000fffe0ff */
[----:B------:R-:W-:Y:S01]  /*a540*/  UTMASTG.3D [UR24], [UR58] ;  /* 0x000000183a0073b5 */ /* 0x000fe20008010000 */
[----:B------:R-:W-:Y:S01]  /*a550*/  UMOV UR75, UR36 ;  /* 0x00000024004b7c82 */ /* 0x000fe20008000000 */
[----:B------:R-:W-:Y:S01]  /*a560*/  UTMASTG.3D [UR20], [UR58] ;  /* 0x000000143a0073b5 */ /* 0x000fe20008010000 */
[----:B------:R-:W-:Y:S01]  /*a570*/  UTMASTG.3D [UR16], [UR58] ;  /* 0x000000103a0073b5 */ /* 0x000fe20008010000 */
[----:B------:R2:W-:Y:S01]  /*a580*/  UTMASTG.3D [UR12], [UR58] ;  /* 0x0000000c3a0073b5 */ /* 0x0005e20008010000 */
[----:B------:R3:W-:Y:S01]  /*a590*/  UTMASTG.3D [UR8], [UR58] ;  /* 0x000000083a0073b5 */ /* 0x0007e20008010000 */
[----:B------:R3:W-:Y:S01]  /*a5a0*/  UTMASTG.3D [UR4], [UR58] ;  /* 0x000000043a0073b5 */ /* 0x0007e20008010000 */
[----:B------:R3:W-:Y:S01]  /*a5b0*/  UTMASTG.3D [UR64], [UR58] ;  /* 0x000000403a0073b5 */ /* 0x0007e20008010000 */
[----:B------:R3:W-:Y:S01]  /*a5c0*/  UTMASTG.3D [UR68], [UR58] ;  /* 0x000000443a0073b5 */ /* 0x0007e20008010000 */
[----:B--2---:R-:W-:Y:S02]  /*a5d0*/  UIADD3 UR12, UPT, UPT, UR74, 0x6a00, URZ ;  /* 0x00006a004a0c7890 */ /* 0x004fe4000fffe0ff */
[----:B------:R-:W-:Y:S01]  /*a5e0*/  UIADD3 UR13, UPT, UPT, UR61, 0xd0, URZ ;  /* 0x000000d03d0d7890 */ /* 0x000fe2000fffe0ff */
[----:B------:R-:W-:Y:S01]  /*a5f0*/  UMOV UR74, UR62 ;  /* 0x0000003e004a7c82 */ /* 0x000fe20008000000 */
[----:B------:R-:W-:Y:S01]  /*a600*/  UIADD3 UR61, UPT, UPT, UR61, 0xe0, URZ ;  /* 0x000000e03d3d7890 */ /* 0x000fe2000fffe0ff */
[----:B------:R3:W-:Y:S06]  /*a610*/  UTMASTG.3D [UR72], [UR58] ;  /* 0x000000483a0073b5 */ /* 0x0007ec0008010000 */
[----:B------:R3:W-:Y:S02]  /*a620*/  UTMASTG.3D [UR12], [UR58] ;  /* 0x0000000c3a0073b5 */ /* 0x0007e40008010000 */
[----:B------:R3:W-:Y:S02]  /*a630*/  UTMASTG.3D [UR60], [UR58] ;  /* 0x0000003c3a0073b5 */ /* 0x0007e40008010000 */
[----:B---3--:R0:W-:Y:S02]  /*a640*/  UTMACMDFLUSH ;  /* 0x00000000000079b7 */ /* 0x0081e40000000000 */
.L_x_128:
[----:B------:R-:W-:Y:S05]  /*a650*/  BSYNC.RECONVERGENT B0 ;  /* 0x0000000000007941 */ /* 0x000fea0003800200 */
.L_x_127:
[----:B------:R-:W-:Y:S04]  /*a660*/  BSSY.RECONVERGENT B0, `(.L_x_129) ;  /* 0x0000003000007945 */ /* 0x000fe80003800200 */
[----:B------:R-:W-:Y:S05]  /*a670*/  @P0 BRA `(.L_x_130) ;  /* 0x0000000000040947 */ /* 0x000fea0003800000 */
[----:B------:R-:W-:Y:S04]  /*a680*/  DEPBAR.LE SB0, 0x0 ;  /* 0x000080000000791a */ /* 0x000fe80000000000 */
.L_x_130:
[----:B------:R-:W-:Y:S05]  /*a690*/  BSYNC.RECONVERGENT B0 ;  /* 0x0000000000007941 */ /* 0x000fea0003800200 */
.L_x_129:
[----:B-1----:R-:W2:Y:S01]  /*a6a0*/  LDL.LU R0, [R1+0x4] ;  /* 0x0000040001007983 */ /* 0x002ea20000300800 */
[----:B------:R-:W-:Y:S01]  /*a6b0*/  BAR.SYNC.DEFER_BLOCKING 0x1, 0x80 ;  /* 0x0042000000007b1d */ /* 0x000fe20000010000 */
[----:B--2---:R-:W-:Y:S11]  /*a6c0*/  R2UR UR4, R0 ;  /* 0x00000000000472ca */ /* 0x004ff600000e0000 */
[----:B------:R-:W-:Y:S02]  /*a6d0*/  @!UPT UIADD3 URZ, UPT, UPT, URZ, URZ, URZ ;  /* 0x000000fffffff290 */ /* 0x000fe4000fffe0ff */
[----:B------:R-:W-:Y:S04]  /*a6e0*/  UIADD3 UR4, UPT, UPT, UR4, 0x1, URZ ;  /* 0x0000000104047890 */ /* 0x000fe8000fffe0ff */
[----:B------:R-:W-:Y:S02]  /*a6f0*/  UISETP.NE.AND UP0, UPT, UR4, URZ, UPT ;  /* 0x000000ff0400728c */ /* 0x000fe4000bf05270 */
[----:B------:R-:W-:Y:S05]  /*a700*/  MOV R0, UR4 ;  /* 0x0000000400007c02 */ /* 0x000fea0008000f00 */
[----:B------:R1:W-:Y:S02]  /*a710*/  STL [R1+0x4], R0 ;  /* 0x0000040001007387 */ /* 0x0003e40000100800 */
[----:B------:R-:W-:Y:S05]  /*a720*/  BRA.U !UP0, `(.L_x_131) ;  /* 0x00000001083c7547 */ /* 0x000fea000b800000 */
[----:B-1----:R-:W2:Y:S01]  /*a730*/  LDL.LU R0, [R1] ;  /* 0x0000000001007983 */ /* 0x002ea20000300800 */
[----:B------:R-:W-:Y:S01]  /*a740*/  ISETP.NE.AND P0, PT, R252, RZ, PT ;  /* 0x000000fffc00720c */ /* 0x000fe20003f05270 */
[----:B------:R-:W1:Y:S01]  /*a750*/  S2R R2, SR_CgaCtaId ;  /* 0x0000000000027919 */ /* 0x000e620000008800 */
[----:B--2---:R-:W-:Y:S11]  /*a760*/  R2UR UR4, R0 ;  /* 0x00000000000472ca */ /* 0x004ff600000e0000 */
[----:B------:R-:W-:Y:S02]  /*a770*/  @!UPT UIADD3 URZ, UPT, UPT, URZ, URZ, URZ ;  /* 0x000000fffffff290 */ /* 0x000fe4000fffe0ff */
[----:B------:R-:W-:Y:S01]  /*a780*/  IMAD.U32 R0, RZ, RZ, UR4 ;  /* 0x00000004ff007e24 */ /* 0x000fe2000f8e00ff */
[----:B------:R-:W-:Y:S04]  /*a790*/  UIADD3 UR4, UPT, UPT, UR4, 0x1, URZ ;  /* 0x0000000104047890 */ /* 0x000fe8000fffe0ff */
[----:B------:R-:W-:Y:S01]  /*a7a0*/  @P0 LEA R0, R0, UR76, 0x3 ;  /* 0x0000004c00000c11 */ /* 0x000fe2000f8e18ff */
[----:B------:R-:W-:Y:S04]  /*a7b0*/  UISETP.NE.AND UP0, UPT, UR4, 0x2, UPT ;  /* 0x000000020400788c */ /* 0x000fe8000bf05270 */
[----:B------:R-:W-:Y:S01]  /*a7c0*/  @P0 VIADD R0, R0, 0x120 ;  /* 0x0000012000000836 */ /* 0x000fe20000000000 */
[----:B------:R-:W-:Y:S04]  /*a7d0*/  USEL UR4, UR4, URZ, UP0 ;  /* 0x000000ff04047287 */ /* 0x000fe80008000000 */
[----:B-1----:R-:W-:Y:S04]  /*a7e0*/  @P0 PRMT R0, R2, 0x654, R0 ;  /* 0x0000065402000816 */ /* 0x002fe80000000000 */
[----:B------:R1:W-:Y:S02]  /*a7f0*/  @P0 SYNCS.ARRIVE.TRANS64.RED.A1T0 RZ, [R0+URZ], RZ ;  /* 0x000000ff00ff09a7 */ /* 0x0003e400081004ff */
[----:B-1----:R-:W-:Y:S05]  /*a800*/  IMAD.U32 R0, RZ, RZ, UR4 ;  /* 0x00000004ff007e24 */ /* 0x002fea000f8e00ff */
[----:B------:R2:W-:Y:S02]  /*a810*/  STL [R1], R0 ;  /* 0x0000000001007387 */ /* 0x0005e40000100800 */
.L_x_131:
[----:B------:R-:W-:Y:S01]  /*a820*/  UISETP.NE.AND UP1, UPT, UR43, 0x4, UPT ;  /* 0x000000042b00788c */ /* 0x000fe2000bf25270 */
[----:B------:R-:W3:Y:S01]  /*a830*/  LDL.LU R2, [R1+0xc] ;  /* 0x00000c0001027983 */ /* 0x000ee20000300800 */
[----:B------:R-:W-:Y:S01]  /*a840*/  UISETP.NE.AND UP2, UPT, UR77, 0x2, UPT ;  /* 0x000000024d00788c */ /* 0x000fe2000bf45270 */
[----:B------:R-:W-:Y:S01]  /*a850*/  R2UR UR9, R248 ;  /* 0x00000000f80972ca */ /* 0x000fe200000e0000 */
[----:B------:R-:W-:Y:S01]  /*a860*/  USEL UR5, URZ, 0x1, UP1 ;  /* 0x00000001ff057887 */ /* 0x000fe20008800000 */
[----:B-12---:R-:W2:Y:S01]  /*a870*/  LDL.LU R0, [R1+0x8] ;  /* 0x0000080001007983 */ /* 0x006ea20000300800 */
[----:B------:R-:W-:Y:S01]  /*a880*/  UIADD3 UR54, UPT, UPT, UR41, UR48, URZ ;  /* 0x0000003029367290 */ /* 0x000fe2000fffe0ff */
[----:B------:R-:W-:Y:S01]  /*a890*/  R2UR UR8, R249 ;  /* 0x00000000f90872ca */ /* 0x000fe200000e0000 */
[----:B------:R-:W-:Y:S01]  /*a8a0*/  UIADD3 UR55, UPT, UPT, UR42, UR49, URZ ;  /* 0x000000312a377290 */ /* 0x000fe2000fffe0ff */
[----:B------:R-:W-:Y:S01]  /*a8b0*/  R2UR UR7, R250 ;  /* 0x00000000fa0772ca */ /* 0x000fe200000e0000 */
[----:B------:R-:W-:Y:S01]  /*a8c0*/  USEL UR43, UR43, URZ, UP1 ;  /* 0x000000ff2b2b7287 */ /* 0x000fe20008800000 */
[----:B------:R-:W-:Y:S09]  /*a8d0*/  R2UR UR36, R251 ;  /* 0x00000000fb2472ca */ /* 0x000ff200000e0000 */
[----:B------:R-:W-:Y:S06]  /*a8e0*/  ULOP3.LUT UR8, UR8, UR5, URZ, 0x3c, !UPT ;  /* 0x0000000508087292 */ /* 0x000fec000f8e3cff */
[----:B------:R-:W-:Y:S01]  /*a8f0*/  IMAD.U32 R249, RZ, RZ, UR8 ;  /* 0x00000008fff97e24 */ /* 0x000fe2000f8e00ff */
[----:B--2---:R-:W-:Y:S02]  /*a900*/  R2UR UR10, R0 ;  /* 0x00000000000a72ca */ /* 0x004fe400000e0000 */
[----:B---3--:R-:W-:Y:S11]  /*a910*/  R2UR UR4, R2 ;  /* 0x00000000020472ca */ /* 0x008ff600000e0000 */
[----:B------:R-:W-:Y:S02]  /*a920*/  UISETP.NE.AND UP0, UPT, UR10, 0x2, UPT ;  /* 0x000000020a00788c */ /* 0x000fe4000bf05270 */
[----:B------:R-:W-:Y:S02]  /*a930*/  UISETP.NE.AND UP3, UPT, UR4, URZ, UPT ;  /* 0x000000ff0400728c */ /* 0x000fe4000bf65270 */
[----:B------:R-:W-:Y:S02]  /*a940*/  USEL UR6, URZ, 0x1, UP0 ;  /* 0x00000001ff067887 */ /* 0x000fe40008000000 */
[----:B------:R-:W-:Y:S02]  /*a950*/  USEL UR4, URZ, 0x1, UP2 ;  /* 0x00000001ff047887 */ /* 0x000fe40009000000 */
[----:B------:R-:W-:Y:S02]  /*a960*/  USEL UR15, UR10, URZ, UP0 ;  /* 0x000000ff0a0f7287 */ /* 0x000fe40008000000 */
[----:B------:R-:W-:Y:S02]  /*a970*/  USEL UR10, UR77, URZ, UP2 ;  /* 0x000000ff4d0a7287 */ /* 0x000fe40009000000 */
[----:B------:R-:W-:Y:S02]  /*a980*/  ULOP3.LUT UR9, UR9, UR6, URZ, 0x3c, !UPT ;  /* 0x0000000609097292 */ /* 0x000fe4000f8e3cff */
[----:B------:R-:W-:Y:S02]  /*a990*/  ULOP3.LUT UR7, UR7, UR4, URZ, 0x3c, !UPT ;  /* 0x0000000407077292 */ /* 0x000fe4000f8e3cff */
[----:B------:R-:W-:Y:S02]  /*a9a0*/  IMAD.U32 R245, RZ, RZ, UR10 ;  /* 0x0000000afff57e24 */ /* 0x000fe4000f8e00ff */
[----:B------:R-:W-:Y:S02]  /*a9b0*/  IMAD.U32 R248, RZ, RZ, UR9 ;  /* 0x00000009fff87e24 */ /* 0x000fe4000f8e00ff */
[----:B------:R-:W-:Y:S01]  /*a9c0*/  IMAD.U32 R250, RZ, RZ, UR7 ;  /* 0x00000007fffa7e24 */ /* 0x000fe2000f8e00ff */
[----:B------:R-:W-:Y:S06]  /*a9d0*/  BRA.U UP3, `(.L_x_132) ;  /* 0xffffffad03cc7547 */ /* 0x000fec000b83ffff */
[----:B------:R-:W2:Y:S02]  /*a9e0*/  LDL.LU R0, [R1+0x10] ;  /* 0x0000100001007983 */ /* 0x000ea40000300800 */
[----:B--2---:R-:W-:-:S13]  /*a9f0*/  R2UR UR4, R0 ;  /* 0x00000000000472ca */ /* 0x004fda00000e0000 */
[----:B------:R-:W-:-:S09]  /*aa00*/  UISETP.NE.AND UP0, UPT, UR4, URZ, UPT ;  /* 0x000000ff0400728c */ /* 0x000fd2000bf05270 */
[----:B------:R-:W-:Y:S05]  /*aa10*/  BRA.U !UP0, `(.L_x_133) ;  /* 0x0000000108487547 */ /* 0x000fea000b800000 */
[----:B------:R-:W1:Y:S02]  /*aa20*/  LDCU.64 UR4, c[0x0][0x890] ;  /* 0x00011200ff0477ac */ /* 0x000e640008000a00 */
[----:B-1----:R-:W-:-:S04]  /*aa30*/  UISETP.NE.U32.AND UP0, UPT, UR4, URZ, UPT ;  /* 0x000000ff0400728c */ /* 0x002fc8000bf05070 */
[----:B------:R-:W-:-:S09]  /*aa40*/  UISETP.NE.AND.EX UP0, UPT, UR5, URZ, UPT, UP0 ;  /* 0x000000ff0500728c */ /* 0x000fd2000bf05300 */
[----:B------:R-:W-:Y:S05]  /*aa50*/  BRA.U UP0, `(.L_x_134) ;  /* 0x00000001000c7547 */ /* 0x000fea000b800000 */
[----:B------:R-:W-:-:S13]  /*aa60*/  FSETP.NEU.AND P0, PT, R137, RZ, PT ;  /* 0x000000ff8900720b */ /* 0x000fda0003f0d000 */
[----:B------:R-:W-:Y:S05]  /*aa70*/  @!P0 EXIT ;  /* 0x000000000000894d */ /* 0x000fea0003800000 */
[----:B------:R-:W-:Y:S05]  /*aa80*/  BRA `(.L_x_133) ;  /* 0x00000000002c7947 */ /* 0x000fea0003800000 */
.L_x_134:
[----:B------:R-:W-:Y:S01]  /*aa90*/  LOP3.LUT P0, RZ, R244, 0xff, RZ, 0xc0, !PT ;  /* 0x000000fff4ff7812 */ /* 0x000fe2000780c0ff */
[----:B------:R-:W-:-:S12]  /*aaa0*/  BSSY.RECONVERGENT B0, `(.L_x_133) ;  /* 0x0000009000007945 */ /* 0x000fd80003800200 */
[----:B------:R-:W-:Y:S05]  /*aab0*/  @P0 BRA `(.L_x_135) ;  /* 0x0000000000140947 */ /* 0x000fea0003800000 */
[----:B------:R-:W1:Y:S02]  /*aac0*/  LDCU.64 UR4, c[0x0][0x888] ;  /* 0x00011100ff0477ac */ /* 0x000e640008000a00 */
[----:B-1----:R-:W-:-:S04]  /*aad0*/  ISETP.NE.U32.AND P0, PT, RZ, UR4, PT ;  /* 0x00000004ff007c0c */ /* 0x002fc8000bf05070 */
[----:B------:R-:W-:-:S13]  /*aae0*/  ISETP.NE.AND.EX P0, PT, RZ, UR5, PT, P0 ;  /* 0x00000005ff007c0c */ /* 0x000fda000bf05300 */
[----:B------:R-:W-:Y:S05]  /*aaf0*/  @!P0 EXIT ;  /* 0x000000000000894d */ /* 0x000fea0003800000 */
[----:B------:R-:W-:Y:S05]  /*ab00*/  BRA `(.L_x_136) ;  /* 0x0000000000087947 */ /* 0x000fea0003800000 */
.L_x_135:
[----:B------:R-:W-:-:S13]  /*ab10*/  FSETP.NEU.AND P0, PT, R137, RZ, PT ;  /* 0x000000ff8900720b */ /* 0x000fda0003f0d000 */
[----:B------:R-:W-:Y:S05]  /*ab20*/  @!P0 EXIT ;  /* 0x000000000000894d */ /* 0x000fea0003800000 */
.L_x_136:
[----:B------:R-:W-:Y:S05]  /*ab30*/  BSYNC.RECONVERGENT B0 ;  /* 0x0000000000007941 */ /* 0x000fea0003800200 */
.L_x_133:
[----:B------:R-:W-:-:S04]  /*ab40*/  DEPBAR.LE SB0, 0x0 ;  /* 0x000080000000791a */ /* 0x000fc80000000000 */
[----:B------:R-:W-:Y:S05]  /*ab50*/  EXIT ;  /* 0x000000000000794d */ /* 0x000fea0003800000 */
.L_x_25:
[----:B-1----:R1:W2:Y:S02]  /*ab60*/  SYNCS.PHASECHK.TRANS64.TRYWAIT P0, [R2+URZ+0x1b0], R3 ;  /* 0x0001b003020075a7 */ /* 0x0022a400080011ff */
[----:B--2---:R-:W-:Y:S05]  /*ab70*/  @!P0 NANOSLEEP.SYNCS 0x989680 ;  /* 0x009896800000895d */ /* 0x004fea0003900000 */
[----:B------:R-:W2:Y:S02]  /*ab80*/  @!P0 SYNCS.PHASECHK.TRANS64 P0, [R2+URZ+0x1b0], R3 ;  /* 0x0001b003020085a7 */ /* 0x000ea400080010ff */
[----:B--2---:R-:W-:Y:S05]  /*ab90*/  @!P0 BRA `(.L_x_25) ;  /* 0xfffffffc00f08947 */ /* 0x004fea000383ffff */
[----:B------:R-:W-:Y:S05]  /*aba0*/  BRA `(.L_x_137) ;  /* 0xffffff6c00b47947 */ /* 0x000fea000383ffff */
.L_x_28:
[----:B------:R-:W-:Y:S07]  /*abb0*/  MOV R4, UR33 ;  /* 0x0000002100047c02 */ /* 0x000fee0008000f00 */
.L_x_138:
[----:B-1----:R1:W2:Y:S02]  /*abc0*/  SYNCS.PHASECHK.TRANS64.TRYWAIT P0, [R4+URZ+0x88], R2 ;  /* 0x00008802040075a7 */ /* 0x0022a400080011ff */
[----:B--2---:R-:W-:Y:S05]  /*abd0*/  @!P0 NANOSLEEP.SYNCS 0x989680 ;  /* 0x009896800000895d */ /* 0x004fea0003900000 */
[----:B------:R-:W2:Y:S02]  /*abe0*/  @!P0 SYNCS.PHASECHK.TRANS64 P0, [R4+URZ+0x88], R2 ;  /* 0x00008802040085a7 */ /* 0x000ea400080010ff */
[----:B--2---:R-:W-:Y:S05]  /*abf0*/  @!P0 BRA `(.L_x_138) ;  /* 0xfffffffc00f08947 */ /* 0x004fea000383ffff */
[----:B------:R-:W-:Y:S05]  /*ac00*/  BRA `(.L_x_27) ;  /* 0xffffff6c00f47947 */ /* 0x000fea000383ffff */
.L_x_35:
[----:B------:R-:W-:Y:S07]  /*ac10*/  MOV R4, UR9 ;  /* 0x0000000900047c02 */ /* 0x000fee0008000f00 */
.L_x_139:
[----:B-1----:R1:W2:Y:S02]  /*ac20*/  SYNCS.PHASECHK.TRANS64.TRYWAIT P0, [R4+URZ+0x88], R2 ;  /* 0x00008802040075a7 */ /* 0x0022a400080011ff */
[----:B--2---:R-:W-:Y:S05]  /*ac30*/  @!P0 NANOSLEEP.SYNCS 0x989680 ;  /* 0x009896800000895d */ /* 0x004fea0003900000 */
[----:B------:R-:W2:Y:S02]  /*ac40*/  @!P0 SYNCS.PHASECHK.TRANS64 P0, [R4+URZ+0x88], R2 ;  /* 0x00008802040085a7 */ /* 0x000ea400080010ff */
[----:B--2---:R-:W-:Y:S05]  /*ac50*/  @!P0 BRA `(.L_x_139) ;  /* 0xfffffffc00f08947 */ /* 0x004fea000383ffff */
[----:B------:R-:W-:Y:S05]  /*ac60*/  BRA `(.L_x_34) ;  /* 0xffffff7000b47947 */ /* 0x000fea000383ffff */
.L_x_40:
[----:B-1----:R1:W2:Y:S02]  /*ac70*/  SYNCS.PHASECHK.TRANS64.TRYWAIT P0, [R3+URZ+0x140], R2 ;  /* 0x00014002030075a7 */ /* 0x0022a400080011ff */
[----:B--2---:R-:W-:Y:S05]  /*ac80*/  @!P0 NANOSLEEP.SYNCS 0x989680 ;  /* 0x009896800000895d */ /* 0x004fea0003900000 */
[----:B------:R-:W2:Y:S02]  /*ac90*/  @!P0 SYNCS.PHASECHK.TRANS64 P0, [R3+URZ+0x140], R2 ;  /* 0x00014002030085a7 */ /* 0x000ea400080010ff */
[----:B--2---:R-:W-:Y:S05]  /*aca0*/  @!P0 BRA `(.L_x_40) ;  /* 0xfffffffc00f08947 */ /* 0x004fea000383ffff */
[----:B------:R-:W-:Y:S05]  /*acb0*/  BRA `(.L_x_140) ;  /* 0xffffff7400547947 */ /* 0x000fea000383ffff */
.L_x_44:
[----:B------:R-:W-:-:S07]  /*acc0*/  MOV R3, UR4 ;  /* 0x0000000400037c02 */ /* 0x000fce0008000f00 */
.L_x_141:
[----:B-1----:R1:W2:Y:S02]  /*acd0*/  SYNCS.PHASECHK.TRANS64.TRYWAIT P0, [R3+URZ], R2 ;  /* 0x00000002030075a7 */ /* 0x0022a400080011ff */
[----:B--2---:R-:W-:Y:S05]  /*ace0*/  @!P0 NANOSLEEP.SYNCS 0x989680 ;  /* 0x009896800000895d */ /* 0x004fea0003900000 */
[----:B------:R-:W2:Y:S02]  /*acf0*/  @!P0 SYNCS.PHASECHK.TRANS64 P0, [R3+URZ], R2 ;  /* 0x00000002030085a7 */ /* 0x000ea400080010ff */
[----:B--2---:R-:W-:Y:S05]  /*ad00*/  @!P0 BRA `(.L_x_141) ;  /* 0xfffffffc00f08947 */ /* 0x004fea000383ffff */
[----:B------:R-:W-:Y:S05]  /*ad10*/  BRA `(.L_x_142) ;  /* 0xffffff7800f87947 */ /* 0x000fea000383ffff */
.L_x_45:
[----:B------:R-:W-:-:S07]  /*ad20*/  MOV R3, UR4 ;  /* 0x0000000400037c02 */ /* 0x000fce0008000f00 */
.L_x_143:
[----:B-1----:R1:W2:Y:S02]  /*ad30*/  SYNCS.PHASECHK.TRANS64.TRYWAIT P0, [R3+URZ], R2 ;  /* 0x00000002030075a7 */ /* 0x0022a400080011ff */
[----:B--2---:R-:W-:Y:S05]  /*ad40*/  @!P0 NANOSLEEP.SYNCS 0x989680 ;  /* 0x009896800000895d */ /* 0x004fea0003900000 */
[----:B------:R-:W2:Y:S02]  /*ad50*/  @!P0 SYNCS.PHASECHK.TRANS64 P0, [R3+URZ], R2 ;  /* 0x00000002030085a7 */ /* 0x000ea400080010ff */
[----:B--2---:R-:W-:Y:S05]  /*ad60*/  @!P0 BRA `(.L_x_143) ;  /* 0xfffffffc00f08947 */ /* 0x004fea000383ffff */
[----:B------:R-:W-:Y:S05]  /*ad70*/  BRA `(.L_x_144) ;  /* 0xffffff7c00047947 */ /* 0x000fea000383ffff */
.L_x_46:
[----:B------:R-:W-:-:S07]  /*ad80*/  MOV R3, UR4 ;  /* 0x0000000400037c02 */ /* 0x000fce0008000f00 */
.L_x_145:
[----:B-1----:R1:W2:Y:S02]  /*ad90*/  SYNCS.PHASECHK.TRANS64.TRYWAIT P0, [R3+URZ], R2 ;  /* 0x00000002030075a7 */ /* 0x0022a400080011ff */
[----:B--2---:R-:W-:Y:S05]  /*ada0*/  @!P0 NANOSLEEP.SYNCS 0x989680 ;  /* 0x009896800000895d */ /* 0x004fea0003900000 */
[----:B------:R-:W2:Y:S02]  /*adb0*/  @!P0 SYNCS.PHASECHK.TRANS64 P0, [R3+URZ], R2 ;  /* 0x00000002030085a7 */ /* 0x000ea400080010ff */
[----:B--2---:R-:W-:Y:S05]  /*adc0*/  @!P0 BRA `(.L_x_145) ;  /* 0xfffffffc00f08947 */ /* 0x004fea000383ffff */
[----:B------:R-:W-:Y:S05]  /*add0*/  BRA `(.L_x_146) ;  /* 0xffffff7c00107947 */ /* 0x000fea000383ffff */
.L_x_47:
[----:B------:R-:W-:-:S07]  /*ade0*/  MOV R3, UR4 ;  /* 0x0000000400037c02 */ /* 0x000fce0008000f00 */
.L_x_147:
[----:B-1----:R1:W2:Y:S02]  /*adf0*/  SYNCS.PHASECHK.TRANS64.TRYWAIT P0, [R3+URZ], R2 ;  /* 0x00000002030075a7 */ /* 0x0022a400080011ff */
[----:B--2---:R-:W-:Y:S05]  /*ae00*/  @!P0 NANOSLEEP.SYNCS 0x989680 ;  /* 0x009896800000895d */ /* 0x004fea0003900000 */
[----:B------:R-:W2:Y:S02]  /*ae10*/  @!P0 SYNCS.PHASECHK.TRANS64 P0, [R3+URZ], R2 ;  /* 0x00000002030085a7 */ /* 0x000ea400080010ff */
[----:B--2---:R-:W-:Y:S05]  /*ae20*/  @!P0 BRA `(.L_x_147) ;  /* 0xfffffffc00f08947 */ /* 0x004fea000383ffff */
[----:B------:R-:W-:Y:S05]  /*ae30*/  BRA `(.L_x_148) ;  /* 0xffffff7c001c7947 */ /* 0x000fea000383ffff */
.L_x_48:
[----:B------:R-:W-:-:S07]  /*ae40*/  MOV R3, UR4 ;  /* 0x0000000400037c02 */ /* 0x000fce0008000f00 */
.L_x_149:
[----:B-1----:R1:W2:Y:S02]  /*ae50*/  SYNCS.PHASECHK.TRANS64.TRYWAIT P0, [R3+URZ], R2 ;  /* 0x00000002030075a7 */ /* 0x0022a400080011ff */
[----:B--2---:R-:W-:Y:S05]  /*ae60*/  @!P0 NANOSLEEP.SYNCS 0x989680 ;  /* 0x009896800000895d */ /* 0x004fea0003900000 */
[----:B------:R-:W2:Y:S02]  /*ae70*/  @!P0 SYNCS.PHASECHK.TRANS64 P0, [R3+URZ], R2 ;  /* 0x00000002030085a7 */ /* 0x000ea400080010ff */
[----:B--2---:R-:W-:Y:S05]  /*ae80*/  @!P0 BRA `(.L_x_149) ;  /* 0xfffffffc00f08947 */ /* 0x004fea000383ffff */
[----:B------:R-:W-:Y:S05]  /*ae90*/  BRA `(.L_x_150) ;  /* 0xffffff7c00287947 */ /* 0x000fea000383ffff */
.L_x_49:
[----:B------:R-:W-:-:S07]  /*aea0*/  MOV R3, UR4 ;  /* 0x0000000400037c02 */ /* 0x000fce0008000f00 */
.L_x_151:
[----:B-1----:R1:W2:Y:S02]  /*aeb0*/  SYNCS.PHASECHK.TRANS64.TRYWAIT P0, [R3+URZ], R2 ;  /* 0x00000002030075a7 */ /* 0x0022a400080011ff */
[----:B--2---:R-:W-:Y:S05]  /*aec0*/  @!P0 NANOSLEEP.SYNCS 0x989680 ;  /* 0x009896800000895d */ /* 0x004fea0003900000 */
[----:B------:R-:W2:Y:S02]  /*aed0*/  @!P0 SYNCS.PHASECHK.TRANS64 P0, [R3+URZ], R2 ;  /* 0x00000002030085a7 */ /* 0x000ea400080010ff */
[----:B--2---:R-:W-:Y:S05]  /*aee0*/  @!P0 BRA `(.L_x_151) ;  /* 0xfffffffc00f08947 */ /* 0x004fea000383ffff */
[----:B------:R-:W-:Y:S05]  /*aef0*/  BRA `(.L_x_152) ;  /* 0xffffff7c00347947 */ /* 0x000fea000383ffff */
.L_x_50:
[----:B------:R-:W-:-:S07]  /*af00*/  MOV R3, UR4 ;  /* 0x0000000400037c02 */ /* 0x000fce0008000f00 */
.L_x_153:
[----:B-1----:R1:W2:Y:S02]  /*af10*/  SYNCS.PHASECHK.TRANS64.TRYWAIT P0, [R3+URZ], R2 ;  /* 0x00000002030075a7 */ /* 0x0022a400080011ff */
[----:B--2---:R-:W-:Y:S05]  /*af20*/  @!P0 NANOSLEEP.SYNCS 0x989680 ;  /* 0x009896800000895d */ /* 0x004fea0003900000 */
[----:B------:R-:W2:Y:S02]  /*af30*/  @!P0 SYNCS.PHASECHK.TRANS64 P0, [R3+URZ], R2 ;  /* 0x00000002030085a7 */ /* 0x000ea400080010ff */
[----:B--2---:R-:W-:Y:S05]  /*af40*/  @!P0 BRA `(.L_x_153) ;  /* 0xfffffffc00f08947 */ /* 0x004fea000383ffff */
[----:B------:R-:W-:Y:S05]  /*af50*/  BRA `(.L_x_154) ;  /* 0xffffff7c00407947 */ /* 0x000fea000383ffff */
.L_x_51:
[----:B------:R-:W-:-:S07]  /*af60*/  MOV R3, UR4 ;  /* 0x0000000400037c02 */ /* 0x000fce0008000f00 */
.L_x_155:
[----:B-1----:R1:W2:Y:S02]  /*af70*/  SYNCS.PHASECHK.TRANS64.TRYWAIT P0, [R3+URZ], R2 ;  /* 0x00000002030075a7 */ /* 0x0022a400080011ff */
[----:B--2---:R-:W-:Y:S05]  /*af80*/  @!P0 NANOSLEEP.SYNCS 0x989680 ;  /* 0x009896800000895d */ /* 0x004fea0003900000 */
[----:B------:R-:W2:Y:S02]  /*af90*/  @!P0 SYNCS.PHASECHK.TRANS64 P0, [R3+URZ], R2 ;  /* 0x00000002030085a7 */ /* 0x000ea400080010ff */
[----:B--2---:R-:W-:Y:S05]  /*afa0*/  @!P0 BRA `(.L_x_155) ;  /* 0xfffffffc00f08947 */ /* 0x004fea000383ffff */
[----:B------:R-:W-:Y:S05]  /*afb0*/  BRA `(.L_x_156) ;  /* 0xffffff7c004c7947 */ /* 0x000fea000383ffff */
.L_x_52:
[----:B------:R-:W-:-:S07]  /*afc0*/  MOV R3, UR4 ;  /* 0x0000000400037c02 */ /* 0x000fce0008000f00 */
.L_x_157:
[----:B-1----:R1:W2:Y:S02]  /*afd0*/  SYNCS.PHASECHK.TRANS64.TRYWAIT P0, [R3+URZ], R2 ;  /* 0x00000002030075a7 */ /* 0x0022a400080011ff */
[----:B--2---:R-:W-:Y:S05]  /*afe0*/  @!P0 NANOSLEEP.SYNCS 0x989680 ;  /* 0x009896800000895d */ /* 0x004fea0003900000 */
[----:B------:R-:W2:Y:S02]  /*aff0*/  @!P0 SYNCS.PHASECHK.TRANS64 P0, [R3+URZ], R2 ;  /* 0x00000002030085a7 */ /* 0x000ea400080010ff */
[----:B--2---:R-:W-:Y:S05]  /*b000*/  @!P0 BRA `(.L_x_157) ;  /* 0xfffffffc00f08947 */ /* 0x004fea000383ffff */
[----:B------:R-:W-:Y:S05]  /*b010*/  BRA `(.L_x_158) ;  /* 0xffffff7c00587947 */ /* 0x000fea000383ffff */
.L_x_53:
[----:B------:R-:W-:-:S07]  /*b020*/  MOV R3, UR4 ;  /* 0x0000000400037c02 */ /* 0x000fce0008000f00 */
.L_x_159:
[----:B-1----:R1:W2:Y:S02]  /*b030*/  SYNCS.PHASECHK.TRANS64.TRYWAIT P0, [R3+URZ], R2 ;  /* 0x00000002030075a7 */ /* 0x0022a400080011ff */
[----:B--2---:R-:W-:Y:S05]  /*b040*/  @!P0 NANOSLEEP.SYNCS 0x989680 ;  /* 0x009896800000895d */ /* 0x004fea0003900000 */
[----:B------:R-:W2:Y:S02]  /*b050*/  @!P0 SYNCS.PHASECHK.TRANS64 P0, [R3+URZ], R2 ;  /* 0x00000002030085a7 */ /* 0x000ea400080010ff */
[----:B--2---:R-:W-:Y:S05]  /*b060*/  @!P0 BRA `(.L_x_159) ;  /* 0xfffffffc00f08947 */ /* 0x004fea000383ffff */
[----:B------:R-:W-:Y:S05]  /*b070*/  BRA `(.L_x_160) ;  /* 0xffffff7c00647947 */ /* 0x000fea000383ffff */
.L_x_54:
[----:B------:R-:W-:-:S07]  /*b080*/  MOV R3, UR4 ;  /* 0x0000000400037c02 */ /* 0x000fce0008000f00 */
.L_x_161:
[----:B-1----:R1:W2:Y:S02]  /*b090*/  SYNCS.PHASECHK.TRANS64.TRYWAIT P0, [R3+URZ], R2 ;  /* 0x00000002030075a7 */ /* 0x0022a400080011ff */
[----:B--2---:R-:W-:Y:S05]  /*b0a0*/  @!P0 NANOSLEEP.SYNCS 0x989680 ;  /* 0x009896800000895d */ /* 0x004fea0003900000 */
[----:B------:R-:W2:Y:S02]  /*b0b0*/  @!P0 SYNCS.PHASECHK.TRANS64 P0, [R3+URZ], R2 ;  /* 0x00000002030085a7 */ /* 0x000ea400080010ff */
[----:B--2---:R-:W-:Y:S05]  /*b0c0*/  @!P0 BRA `(.L_x_161) ;  /* 0xfffffffc00f08947 */ /* 0x004fea000383ffff */
[----:B------:R-:W-:Y:S05]  /*b0d0*/  BRA `(.L_x_162) ;  /* 0xffffff7c00707947 */ /* 0x000fea000383ffff */
.L_x_55:
[----:B------:R-:W-:-:S07]  /*b0e0*/  MOV R3, UR4 ;  /* 0x0000000400037c02 */ /* 0x000fce0008000f00 */
.L_x_163:
[----:B-1----:R1:W2:Y:S02]  /*b0f0*/  SYNCS.PHASECHK.TRANS64.TRYWAIT P0, [R3+URZ], R2 ;  /* 0x00000002030075a7 */ /* 0x0022a400080011ff */
[----:B--2---:R-:W-:Y:S05]  /*b100*/  @!P0 NANOSLEEP.SYNCS 0x989680 ;  /* 0x009896800000895d */ /* 0x004fea0003900000 */
[----:B------:R-:W2:Y:S02]  /*b110*/  @!P0 SYNCS.PHASECHK.TRANS64 P0, [R3+URZ], R2 ;  /* 0x00000002030085a7 */ /* 0x000ea400080010ff */
[----:B--2---:R-:W-:Y:S05]  /*b120*/  @!P0 BRA `(.L_x_163) ;  /* 0xfffffffc00f08947 */ /* 0x004fea000383ffff */
[----:B------:R-:W-:Y:S05]  /*b130*/  BRA `(.L_x_164) ;  /* 0xffffff7c007c7947 */ /* 0x000fea000383ffff */
.L_x_56:
[----:B------:R-:W-:-:S07]  /*b140*/  MOV R3, UR4 ;  /* 0x0000000400037c02 */ /* 0x000fce0008000f00 */
.L_x_165:
[----:B-1----:R1:W2:Y:S02]  /*b150*/  SYNCS.PHASECHK.TRANS64.TRYWAIT P0, [R3+URZ], R2 ;  /* 0x00000002030075a7 */ /* 0x0022a400080011ff */
[----:B--2---:R-:W-:Y:S05]  /*b160*/  @!P0 NANOSLEEP.SYNCS 0x989680 ;  /* 0x009896800000895d */ /* 0x004fea0003900000 */
[----:B------:R-:W2:Y:S02]  /*b170*/  @!P0 SYNCS.PHASECHK.TRANS64 P0, [R3+URZ], R2 ;  /* 0x00000002030085a7 */ /* 0x000ea400080010ff */
[----:B--2---:R-:W-:Y:S05]  /*b180*/  @!P0 BRA `(.L_x_165) ;  /* 0xfffffffc00f08947 */ /* 0x004fea000383ffff */
[----:B------:R-:W-:Y:S05]  /*b190*/  BRA `(.L_x_166) ;  /* 0xffffff7c00887947 */ /* 0x000fea000383ffff */
.L_x_57:
[----:B------:R-:W-:-:S07]  /*b1a0*/  MOV R3, UR4 ;  /* 0x0000000400037c02 */ /* 0x000fce0008000f00 */
.L_x_167:
[----:B-1----:R1:W2:Y:S02]  /*b1b0*/  SYNCS.PHASECHK.TRANS64.TRYWAIT P0, [R3+URZ], R2 ;  /* 0x00000002030075a7 */ /* 0x0022a400080011ff */
[----:B--2---:R-:W-:Y:S05]  /*b1c0*/  @!P0 NANOSLEEP.SYNCS 0x989680 ;  /* 0x009896800000895d */ /* 0x004fea0003900000 */
[----:B------:R-:W2:Y:S02]  /*b1d0*/  @!P0 SYNCS.PHASECHK.TRANS64 P0, [R3+URZ], R2 ;  /* 0x00000002030085a7 */ /* 0x000ea400080010ff */
[----:B--2---:R-:W-:Y:S05]  /*b1e0*/  @!P0 BRA `(.L_x_167) ;  /* 0xfffffffc00f08947 */ /* 0x004fea000383ffff */
[----:B------:R-:W-:Y:S05]  /*b1f0*/  BRA `(.L_x_168) ;  /* 0xffffff7c00947947 */ /* 0x000fea000383ffff */
.L_x_58:
[----:B------:R-:W-:-:S07]  /*b200*/  MOV R3, UR4 ;  /* 0x0000000400037c02 */ /* 0x000fce0008000f00 */
.L_x_169:
[----:B-1----:R1:W2:Y:S02]  /*b210*/  SYNCS.PHASECHK.TRANS64.TRYWAIT P0, [R3+URZ], R2 ;  /* 0x00000002030075a7 */ /* 0x0022a400080011ff */
[----:B--2---:R-:W-:Y:S05]  /*b220*/  @!P0 NANOSLEEP.SYNCS 0x989680 ;  /* 0x009896800000895d */ /* 0x004fea0003900000 */
[----:B------:R-:W2:Y:S02]  /*b230*/  @!P0 SYNCS.PHASECHK.TRANS64 P0, [R3+URZ], R2 ;  /* 0x00000002030085a7 */ /* 0x000ea400080010ff */
[----:B--2---:R-:W-:Y:S05]  /*b240*/  @!P0 BRA `(.L_x_169) ;  /* 0xfffffffc00f08947 */ /* 0x004fea000383ffff */
[----:B------:R-:W-:Y:S05]  /*b250*/  BRA `(.L_x_170) ;  /* 0xffffff7c00a07947 */ /* 0x000fea000383ffff */
.L_x_59:
[----:B------:R-:W-:-:S07]  /*b260*/  MOV R3, UR4 ;  /* 0x0000000400037c02 */ /* 0x000fce0008000f00 */
.L_x_171:
[----:B-1----:R1:W2:Y:S02]  /*b270*/  SYNCS.PHASECHK.TRANS64.TRYWAIT P0, [R3+URZ], R2 ;  /* 0x00000002030075a7 */ /* 0x0022a400080011ff */
[----:B--2---:R-:W-:Y:S05]  /*b280*/  @!P0 NANOSLEEP.SYNCS 0x989680 ;  /* 0x009896800000895d */ /* 0x004fea0003900000 */
[----:B------:R-:W2:Y:S02]  /*b290*/  @!P0 SYNCS.PHASECHK.TRANS64 P0, [R3+URZ], R2 ;  /* 0x00000002030085a7 */ /* 0x000ea400080010ff */
[----:B--2---:R-:W-:Y:S05]  /*b2a0*/  @!P0 BRA `(.L_x_171) ;  /* 0xfffffffc00f08947 */ /* 0x004fea000383ffff */
[----:B------:R-:W-:Y:S05]  /*b2b0*/  BRA `(.L_x_172) ;  /* 0xffffff7c00ac7947 */ /* 0x000fea000383ffff */
.L_x_62:
[----:B-1----:R1:W2:Y:S02]  /*b2c0*/  SYNCS.PHASECHK.TRANS64.TRYWAIT P0, [R0+URZ+0x1a0], R2 ;  /* 0x0001a002000075a7 */ /* 0x0022a400080011ff */
[----:B--2---:R-:W-:Y:S05]  /*b2d0*/  @!P0 NANOSLEEP.SYNCS 0x989680 ;  /* 0x009896800000895d */ /* 0x004fea0003900000 */
[----:B------:R-:W2:Y:S02]  /*b2e0*/  @!P0 SYNCS.PHASECHK.TRANS64 P0, [R0+URZ+0x1a0], R2 ;  /* 0x0001a002000085a7 */ /* 0x000ea400080010ff */
[----:B--2---:R-:W-:Y:S05]  /*b2f0*/  @!P0 BRA `(.L_x_62) ;  /* 0xfffffffc00f08947 */ /* 0x004fea000383ffff */
[----:B------:R-:W-:Y:S05]  /*b300*/  BRA `(.L_x_173) ;  /* 0xffffff8000107947 */ /* 0x000fea000383ffff */
.L_x_63:
[----:B------:R-:W-:-:S07]  /*b310*/  MOV R3, UR5 ;  /* 0x0000000500037c02 */ /* 0x000fce0008000f00 */
.L_x_174:
[----:B-1----:R1:W2:Y:S02]  /*b320*/  SYNCS.PHASECHK.TRANS64.TRYWAIT P0, [R3+URZ+0x150], R2 ;  /* 0x00015002030075a7 */ /* 0x0022a400080011ff */
[----:B--2---:R-:W-:Y:S05]  /*b330*/  @!P0 NANOSLEEP.SYNCS 0x989680 ;  /* 0x009896800000895d */ /* 0x004fea0003900000 */
[----:B------:R-:W2:Y:S02]  /*b340*/  @!P0 SYNCS.PHASECHK.TRANS64 P0, [R3+URZ+0x150], R2 ;  /* 0x00015002030085a7 */ /* 0x000ea400080010ff */
[----:B--2---:R-:W-:Y:S05]  /*b350*/  @!P0 BRA `(.L_x_174) ;  /* 0xfffffffc00f08947 */ /* 0x004fea000383ffff */
[----:B------:R-:W-:Y:S05]  /*b360*/  BRA `(.L_x_175) ;  /* 0xffffff8000207947 */ /* 0x000fea000383ffff */
.L_x_64:
[----:B-1----:R1:W2:Y:S02]  /*b370*/  SYNCS.PHASECHK.TRANS64.TRYWAIT P1, [R0+URZ+0x140], R2 ;  /* 0x00014002000075a7 */ /* 0x0022a400080211ff */
[----:B--2---:R-:W-:Y:S05]  /*b380*/  @!P1 NANOSLEEP.SYNCS 0x989680 ;  /* 0x009896800000995d */ /* 0x004fea0003900000 */
[----:B------:R-:W2:Y:S02]  /*b390*/  @!P1 SYNCS.PHASECHK.TRANS64 P1, [R0+URZ+0x140], R2 ;  /* 0x00014002000095a7 */ /* 0x000ea400080210ff */
[----:B--2---:R-:W-:Y:S05]  /*b3a0*/  @!P1 BRA `(.L_x_64) ;  /* 0xfffffffc00f09947 */ /* 0x004fea000383ffff */
[----:B------:R-:W-:Y:S05]  /*b3b0*/  BRA `(.L_x_176) ;  /* 0xffffff8000507947 */ /* 0x000fea000383ffff */
.L_x_67:
[----:B------:R-:W-:-:S07]  /*b3c0*/  MOV R2, UR5 ;  /* 0x0000000500027c02 */ /* 0x000fce0008000f00 */
.L_x_177:
[----:B-1----:R1:W2:Y:S02]  /*b3d0*/  SYNCS.PHASECHK.TRANS64.TRYWAIT P0, [R2+URZ+0x150], R0 ;  /* 0x00015000020075a7 */ /* 0x0022a400080011ff */
[----:B--2---:R-:W-:Y:S05]  /*b3e0*/  @!P0 NANOSLEEP.SYNCS 0x989680 ;  /* 0x009896800000895d */ /* 0x004fea0003900000 */
[----:B------:R-:W2:Y:S02]  /*b3f0*/  @!P0 SYNCS.PHASECHK.TRANS64 P0, [R2+URZ+0x150], R0 ;  /* 0x00015000020085a7 */ /* 0x000ea400080010ff */
[----:B--2---:R-:W-:Y:S05]  /*b400*/  @!P0 BRA `(.L_x_177) ;  /* 0xfffffffc00f08947 */ /* 0x004fea000383ffff */
[----:B------:R-:W-:Y:S05]  /*b410*/  BRA `(.L_x_66) ;  /* 0xffffff8000a47947 */ /* 0x000fea000383ffff */
.L_x_74:
[----:B-1----:R1:W2:Y:S02]  /*b420*/  SYNCS.PHASECHK.TRANS64.TRYWAIT P1, [R3+URZ+0x140], R4 ;  /* 0x00014004030075a7 */ /* 0x0022a400080211ff */
[----:B--2---:R-:W-:Y:S05]  /*b430*/  @!P1 NANOSLEEP.SYNCS 0x989680 ;  /* 0x009896800000995d */ /* 0x004fea0003900000 */
[----:B------:R-:W2:Y:S02]  /*b440*/  @!P1 SYNCS.PHASECHK.TRANS64 P1, [R3+URZ+0x140], R4 ;  /* 0x00014004030095a7 */ /* 0x000ea400080210ff */
[----:B--2---:R-:W-:Y:S05]  /*b450*/  @!P1 BRA `(.L_x_74) ;  /* 0xfffffffc00f09947 */ /* 0x004fea000383ffff */
[----:B------:R-:W-:Y:S05]  /*b460*/  BRA `(.L_x_178) ;  /* 0xffffff8800047947 */ /* 0x000fea000383ffff */
.L_x_75:
[----:B------:R-:W-:-:S07]  /*b470*/  MOV R4, UR15 ;  /* 0x0000000f00047c02 */ /* 0x000fce0008000f00 */
.L_x_179:
[----:B-1----:R1:W2:Y:S02]  /*b480*/  SYNCS.PHASECHK.TRANS64.TRYWAIT P0, [R4+URZ+0x180], R3 ;  /* 0x00018003040075a7 */ /* 0x0022a400080011ff */
[----:B--2---:R-:W-:Y:S05]  /*b490*/  @!P0 NANOSLEEP.SYNCS 0x989680 ;  /* 0x009896800000895d */ /* 0x004fea0003900000 */
[----:B------:R-:W2:Y:S02]  /*b4a0*/  @!P0 SYNCS.PHASECHK.TRANS64 P0, [R4+URZ+0x180], R3 ;  /* 0x00018003040085a7 */ /* 0x000ea400080010ff */
[----:B--2---:R-:W-:Y:S05]  /*b4b0*/  @!P0 BRA `(.L_x_179) ;  /* 0xfffffffc00f08947 */ /* 0x004fea000383ffff */
[----:B------:R-:W-:Y:S05]  /*b4c0*/  BRA `(.L_x_180) ;  /* 0xffffff8800347947 */ /* 0x000fea000383ffff */
.L_x_78:
[----:B------:R-:W-:Y:S07]  /*b4d0*/  MOV R3, UR7 ;  /* 0x0000000700037c02 */ /* 0x000fee0008000f00 */
.L_x_181:
[----:B-1----:R1:W2:Y:S02]  /*b4e0*/  SYNCS.PHASECHK.TRANS64.TRYWAIT P0, [R3+URZ], R2 ;  /* 0x00000002030075a7 */ /* 0x0022a400080011ff */
[----:B--2---:R-:W-:Y:S05]  /*b4f0*/  @!P0 NANOSLEEP.SYNCS 0x989680 ;  /* 0x009896800000895d */ /* 0x004fea0003900000 */
[----:B------:R-:W2:Y:S02]  /*b500*/  @!P0 SYNCS.PHASECHK.TRANS64 P0, [R3+URZ], R2 ;  /* 0x00000002030085a7 */ /* 0x000ea400080010ff */
[----:B--2---:R-:W-:Y:S05]  /*b510*/  @!P0 BRA `(.L_x_181) ;  /* 0xfffffffc00f08947 */ /* 0x004fea000383ffff */
[----:B------:R-:W-:Y:S05]  /*b520*/  BRA `(.L_x_77) ;  /* 0xffffff8800687947 */ /* 0x000fea000383ffff */
.L_x_81:
[----:B------:R-:W-:-:S07]  /*b530*/  MOV R2, UR5 ;  /* 0x0000000500027c02 */ /* 0x000fce0008000f00 */
.L_x_182:
[----:B--2---:R2:W3:Y:S02]  /*b540*/  SYNCS.PHASECHK.TRANS64.TRYWAIT P0, [R2+URZ], R0 ;  /* 0x00000000020075a7 */ /* 0x0044e400080011ff */
[----:B---3--:R-:W-:Y:S05]  /*b550*/  @!P0 NANOSLEEP.SYNCS 0x989680 ;  /* 0x009896800000895d */ /* 0x008fea0003900000 */
[----:B------:R-:W3:Y:S02]  /*b560*/  @!P0 SYNCS.PHASECHK.TRANS64 P0, [R2+URZ], R0 ;  /* 0x00000000020085a7 */ /* 0x000ee400080010ff */
[----:B---3--:R-:W-:Y:S05]  /*b570*/  @!P0 BRA `(.L_x_182) ;  /* 0xfffffffc00f08947 */ /* 0x008fea000383ffff */
[----:B------:R-:W-:Y:S05]  /*b580*/  BRA `(.L_x_183) ;  /* 0xffffff8c000c7947 */ /* 0x000fea000383ffff */
.L_x_82:
[----:B------:R-:W-:-:S07]  /*b590*/  MOV R3, UR5 ;  /* 0x0000000500037c02 */ /* 0x000fce0008000f00 */
.L_x_184:
[----:B--2---:R2:W3:Y:S02]  /*b5a0*/  SYNCS.PHASECHK.TRANS64.TRYWAIT P0, [R3+URZ], R2 ;  /* 0x00000002030075a7 */ /* 0x0044e400080011ff */
[----:B---3--:R-:W-:Y:S05]  /*b5b0*/  @!P0 NANOSLEEP.SYNCS 0x989680 ;  /* 0x009896800000895d */ /* 0x008fea0003900000 */
[----:B------:R-:W3:Y:S02]  /*b5c0*/  @!P0 SYNCS.PHASECHK.TRANS64 P0, [R3+URZ], R2 ;  /* 0x00000002030085a7 */ /* 0x000ee400080010ff */
[----:B---3--:R-:W-:Y:S05]  /*b5d0*/  @!P0 BRA `(.L_x_184) ;  /* 0xfffffffc00f08947 */ /* 0x008fea000383ffff */
[----:B------:R-:W-:Y:S05]  /*b5e0*/  BRA `(.L_x_185) ;  /* 0xffffff8c00187947 */ /* 0x000fea000383ffff */
.L_x_83:
[----:B------:R-:W-:-:S07]  /*b5f0*/  MOV R3, UR5 ;  /* 0x0000000500037c02 */ /* 0x000fce0008000f00 */
.L_x_186:
[----:B--2---:R2:W3:Y:S02]  /*b600*/  SYNCS.PHASECHK.TRANS64.TRYWAIT P0, [R3+URZ], R2 ;  /* 0x00000002030075a7 */ /* 0x0044e400080011ff */
[----:B---3--:R-:W-:Y:S05]  /*b610*/  @!P0 NANOSLEEP.SYNCS 0x989680 ;  /* 0x009896800000895d */ /* 0x008fea0003900000 */
[----:B------:R-:W3:Y:S02]  /*b620*/  @!P0 SYNCS.PHASECHK.TRANS64 P0, [R3+URZ], R2 ;  /* 0x00000002030085a7 */ /* 0x000ee400080010ff */
[----:B---3--:R-:W-:Y:S05]  /*b630*/  @!P0 BRA `(.L_x_186) ;  /* 0xfffffffc00f08947 */ /* 0x008fea000383ffff */
[----:B------:R-:W-:Y:S05]  /*b640*/  BRA `(.L_x_187) ;  /* 0xffffff8c00247947 */ /* 0x000fea000383ffff */
.L_x_84:
[----:B--2---:R-:W-:-:S07]  /*b650*/  MOV R2, UR6 ;  /* 0x0000000600027c02 */ /* 0x004fce0008000f00 */
.L_x_188:
[----:B--2---:R2:W3:Y:S02]  /*b660*/  SYNCS.PHASECHK.TRANS64.TRYWAIT P0, [R2+URZ], R0 ;  /* 0x00000000020075a7 */ /* 0x0044e400080011ff */
[----:B---3--:R-:W-:Y:S05]  /*b670*/  @!P0 NANOSLEEP.SYNCS 0x989680 ;  /* 0x009896800000895d */ /* 0x008fea0003900000 */
[----:B------:R-:W3:Y:S02]  /*b680*/  @!P0 SYNCS.PHASECHK.TRANS64 P0, [R2+URZ], R0 ;  /* 0x00000000020085a7 */ /* 0x000ee400080010ff */
[----:B---3--:R-:W-:Y:S05]  /*b690*/  @!P0 BRA `(.L_x_188) ;  /* 0xfffffffc00f08947 */ /* 0x008fea000383ffff */
[----:B------:R-:W-:Y:S05]  /*b6a0*/  BRA `(.L_x_189) ;  /* 0xffffff8c00307947 */ /* 0x000fea000383ffff */
.L_x_89:
[----:B-1----:R1:W4:Y:S02]  /*b6b0*/  SYNCS.PHASECHK.TRANS64.TRYWAIT P0, [R2+URZ+0x140], R0 ;  /* 0x00014000020075a7 */ /* 0x00232400080011ff */
[----:B----4-:R-:W-:Y:S05]  /*b6c0*/  @!P0 NANOSLEEP.SYNCS 0x989680 ;  /* 0x009896800000895d */ /* 0x010fea0003900000 */
[----:B------:R-:W4:Y:S02]  /*b6d0*/  @!P0 SYNCS.PHASECHK.TRANS64 P0, [R2+URZ+0x140], R0 ;  /* 0x00014000020085a7 */ /* 0x000f2400080010ff */
[----:B----4-:R-:W-:Y:S05]  /*b6e0*/  @!P0 BRA `(.L_x_89) ;  /* 0xfffffffc00f08947 */ /* 0x010fea000383ffff */
[----:B------:R-:W-:Y:S05]  /*b6f0*/  BRA `(.L_x_190) ;  /* 0xffffff9000547947 */ /* 0x000fea000383ffff */
.L_x_92:
[----:B------:R-:W-:Y:S07]  /*b700*/  MOV R2, UR6 ;  /* 0x0000000600027c02 */ /* 0x000fee0008000f00 */
.L_x_191:
[----:B-1----:R1:W2:Y:S02]  /*b710*/  SYNCS.PHASECHK.TRANS64.TRYWAIT P1, [R2+URZ+0x138], R0 ;  /* 0x00013800020075a7 */ /* 0x0022a400080211ff */
[----:B--2---:R-:W-:Y:S05]  /*b720*/  @!P1 NANOSLEEP.SYNCS 0x989680 ;  /* 0x009896800000995d */ /* 0x004fea0003900000 */
[----:B------:R-:W2:Y:S02]  /*b730*/  @!P1 SYNCS.PHASECHK.TRANS64 P1, [R2+URZ+0x138], R0 ;  /* 0x00013800020095a7 */ /* 0x000ea400080210ff */
[----:B--2---:R-:W-:Y:S05]  /*b740*/  @!P1 BRA `(.L_x_191) ;  /* 0xfffffffc00f09947 */ /* 0x004fea000383ffff */
[----:B------:R-:W-:Y:S05]  /*b750*/  BRA `(.L_x_91) ;  /* 0xffffff9400c47947 */ /* 0x000fea000383ffff */
.L_x_95:
[----:B------:R-:W-:Y:S07]  /*b760*/  MOV R3, UR5 ;  /* 0x0000000500037c02 */ /* 0x000fee0008000f00 */
.L_x_192:
[----:B-1----:R1:W2:Y:S02]  /*b770*/  SYNCS.PHASECHK.TRANS64.TRYWAIT P2, [R3+URZ+0x120], R2 ;  /* 0x00012002030075a7 */ /* 0x0022a400080411ff */
[----:B--2---:R-:W-:Y:S05]  /*b780*/  @!P2 NANOSLEEP.SYNCS 0x989680 ;  /* 0x009896800000a95d */ /* 0x004fea0003900000 */
[----:B------:R-:W2:Y:S02]  /*b790*/  @!P2 SYNCS.PHASECHK.TRANS64 P2, [R3+URZ+0x120], R2 ;  /* 0x000120020300a5a7 */ /* 0x000ea400080410ff */
[----:B--2---:R-:W-:Y:S05]  /*b7a0*/  @!P2 BRA `(.L_x_192) ;  /* 0xfffffffc00f0a947 */ /* 0x004fea000383ffff */
[----:B------:R-:W-:Y:S05]  /*b7b0*/  BRA `(.L_x_193) ;  /* 0xffffff98001c7947 */ /* 0x000fea000383ffff */
.L_x_97:
[----:B------:R-:W-:-:S07]  /*b7c0*/  MOV R2, UR4 ;  /* 0x0000000400027c02 */ /* 0x000fce0008000f00 */
.L_x_194:
[----:B-1----:R1:W2:Y:S02]  /*b7d0*/  SYNCS.PHASECHK.TRANS64.TRYWAIT P0, [R2+URZ], R0 ;  /* 0x00000000020075a7 */ /* 0x0022a400080011ff */
[----:B--2---:R-:W-:Y:S05]  /*b7e0*/  @!P0 NANOSLEEP.SYNCS 0x989680 ;  /* 0x009896800000895d */ /* 0x004fea0003900000 */
[----:B------:R-:W2:Y:S02]  /*b7f0*/  @!P0 SYNCS.PHASECHK.TRANS64 P0, [R2+URZ], R0 ;  /* 0x00000000020085a7 */ /* 0x000ea400080010ff */
[----:B--2---:R-:W-:Y:S05]  /*b800*/  @!P0 BRA `(.L_x_194) ;  /* 0xfffffffc00f08947 */ /* 0x004fea000383ffff */
[----:B------:R-:W-:Y:S05]  /*b810*/  BRA `(.L_x_195) ;  /* 0xffffff9c00947947 */ /* 0x000fea000383ffff */
.L_x_99:
[----:B------:R-:W-:Y:S07]  /*b820*/  MOV R2, UR5 ;  /* 0x0000000500027c02 */ /* 0x000fee0008000f00 */
.L_x_196:
[----:B-1----:R1:W2:Y:S02]  /*b830*/  SYNCS.PHASECHK.TRANS64.TRYWAIT P0, [R2+URZ+0x140], R0 ;  /* 0x00014000020075a7 */ /* 0x0022a400080011ff */
[----:B--2---:R-:W-:Y:S05]  /*b840*/  @!P0 NANOSLEEP.SYNCS 0x989680 ;  /* 0x009896800000895d */ /* 0x004fea0003900000 */
[----:B------:R-:W2:Y:S02]  /*b850*/  @!P0 SYNCS.PHASECHK.TRANS64 P0, [R2+URZ+0x140], R0 ;  /* 0x00014000020085a7 */ /* 0x000ea400080010ff */
[----:B--2---:R-:W-:Y:S05]  /*b860*/  @!P0 BRA `(.L_x_196) ;  /* 0xfffffffc00f08947 */ /* 0x004fea000383ffff */
[----:B------:R-:W-:Y:S05]  /*b870*/  BRA `(.L_x_197) ;  /* 0xffffffa0004c7947 */ /* 0x000fea000383ffff */
.L_x_109:
[----:B-1----:R1:W2:Y:S02]  /*b880*/  SYNCS.PHASECHK.TRANS64.TRYWAIT P1, [R8+URZ+0x110], R0 ;  /* 0x00011000080075a7 */ /* 0x0022a400080211ff */
[----:B--2---:R-:W-:Y:S05]  /*b890*/  @!P1 NANOSLEEP.SYNCS 0x989680 ;  /* 0x009896800000995d */ /* 0x004fea0003900000 */
[----:B------:R-:W2:Y:S02]  /*b8a0*/  @!P1 SYNCS.PHASECHK.TRANS64 P1, [R8+URZ+0x110], R0 ;  /* 0x00011000080095a7 */ /* 0x000ea400080210ff */
[----:B--2---:R-:W-:Y:S05]  /*b8b0*/  @!P1 BRA `(.L_x_109) ;  /* 0xfffffffc00f09947 */ /* 0x004fea000383ffff */
[----:B------:R-:W-:Y:S05]  /*b8c0*/  BRA `(.L_x_108) ;  /* 0xffffffb000547947 */ /* 0x000fea000383ffff */
.L_x_111:
[----:B----4-:R4:W1:Y:S02]  /*b8d0*/  SYNCS.PHASECHK.TRANS64.TRYWAIT P0, [R18+URZ+0x160], R7 ;  /* 0x00016007120075a7 */ /* 0x01086400080011ff */
[----:B-1----:R-:W-:Y:S05]  /*b8e0*/  @!P0 NANOSLEEP.SYNCS 0x989680 ;  /* 0x009896800000895d */ /* 0x002fea0003900000 */
[----:B------:R-:W1:Y:S02]  /*b8f0*/  @!P0 SYNCS.PHASECHK.TRANS64 P0, [R18+URZ+0x160], R7 ;  /* 0x00016007120085a7 */ /* 0x000e6400080010ff */
[----:B-1----:R-:W-:Y:S05]  /*b900*/  @!P0 BRA `(.L_x_111) ;  /* 0xfffffffc00f08947 */ /* 0x002fea000383ffff */
[----:B------:R-:W-:Y:S05]  /*b910*/  BRA `(.L_x_110) ;  /* 0xffffffb400147947 */ /* 0x000fea000383ffff */
        .weak           $__internal_0_$__cuda_sm10x_tcgen05_guardrail_trap_col_being_dealloced_not_returned_by_alloc
        .type           $__internal_0_$__cuda_sm10x_tcgen05_guardrail_trap_col_being_dealloced_not_returned_by_alloc,@function
        .size           $__internal_0_$__cuda_sm10x_tcgen05_guardrail_trap_col_being_dealloced_not_returned_by_alloc,($__internal_1_$__cuda_sm10x_tcgen05_guardrail_trap_phase_invalid_during_alloc - $__internal_0_$__cuda_sm10x_tcgen05_guardrail_trap_col_being_dealloced_not_returned_by_alloc)
$__internal_0_$__cuda_sm10x_tcgen05_guardrail_trap_col_being_dealloced_not_returned_by_alloc:
[----:B------:R-:W-:Y:S05]  /*b920*/  BPT.TRAP 0x1 ;  /* 0x000000040000795c */ /* 0x000fea0000300000 */
[----:B------:R-:W-:-:S04]  /*b930*/  HFMA2 R3, -RZ, RZ, 0, 0 ;  /* 0x00000000ff037431 */ /* 0x000fc800000001ff */
[----:B------:R-:W-:Y:S05]  /*b940*/  RET.REL.NODEC R2 `(_ZN7cutlass13device_kernelINS_4gemm6kernel13GemmUniversalIN4cute5tupleIJiiiiEEENS1_10collective13CollectiveMmaINS1_35MainloopSm100TmaUmmaWarpSpecializedILi17ELi2ELi4ENS5_IJNS4_1CILi2EEENSA_ILi1EEESC_EEEEENS5_IJNSA_ILi64EEENSA_ILi240EEENSA_ILi16EEEEEENS_6half_tENS5_IJlSC_lEEESJ_SK_NS4_8TiledMMAINS4_8MMA_AtomIJNS4_20SM100_MMA_F16BF16_SSISJ_SJ_fLi64ELi240ELNS4_4UMMA5MajorE0ELSP_0ELNSO_7ScaleInE0ELSQ_0EEEEEENS4_6LayoutINS5_IJSC_SC_SC_EEENS5_IJNSA_ILi0EEESV_SV_EEEEENS5_IJNS4_10UnderscoreESY_SY_EEEEENS4_13SM90_TMA_LOADENS4_14ComposedLayoutINS4_7SwizzleILi1ELi4ELi3EEENS4_18smem_ptr_flag_bitsILi16EEENST_INS5_IJNSA_ILi8EEESH_EEENS5_IJSH_SC_EEEEEEEvNS4_8identityENS4_23SM90_TMA_LOAD_MULTICASTES1B_vS1C_EENS_8epilogue10collective18CollectiveEpilogueINS1F_23Sm100TmaWarpSpecializedILi2ELi1ELi120ELb1ELb0EEEJSI_NS5_IJNST_ISF_SC_EENST_ISG_SC_EEEEESJ_SK_SJ_SK_NS1F_6fusion15FusionCallbacksIS1J_NS1N_17LinearCombinationISJ_fSJ_fLNS_15FloatRoundStyleE2EEESI_S1M_JEEENS4_5SM1004TMEM4LOAD26SM100_TMEM_LOAD_16dp256b2xES11_S1B_NS4_17SM75_U32x4_LDSM_NENS4_14SM90_TMA_STOREES1B_NS4_17SM90_U32x4_STSM_NENS4_39AutoVectorizingCopyWithAssumedAlignmentILi128EEEEEEvvEEEEvNT_6ParamsE) ;  /* 0xffffff4402ac7950 */ /* 0x000fea0003c3ffff */
        .weak           $__internal_1_$__cuda_sm10x_tcgen05_guardrail_trap_phase_invalid_during_alloc
        .type           $__internal_1_$__cuda_sm10x_tcgen05_guardrail_trap_phase_invalid_during_alloc,@function
        .size           $__internal_1_$__cuda_sm10x_tcgen05_guardrail_trap_phase_invalid_during_alloc,($__internal_2_$__cuda_sm10x_tcgen05_guardrail_trap_unallocated_columns_being_dealloced - $__internal_1_$__cuda_sm10x_tcgen05_guardrail_trap_phase_invalid_during_alloc)
$__internal_1_$__cuda_sm10x_tcgen05_guardrail_trap_phase_invalid_during_alloc:
[----:B------:R-:W-:Y:S05]  /*b950*/  BPT.TRAP 0x1 ;  /* 0x000000040000795c */ /* 0x000fea0000300000 */
[----:B------:R-:W-:-:S04]  /*b960*/  MOV R3, 0x0 ;  /* 0x0000000000037802 */ /* 0x000fc80000000f00 */
[----:B------:R-:W-:Y:S05]  /*b970*/  RET.REL.NODEC R2 `(_ZN7cutlass13device_kernelINS_4gemm6kernel13GemmUniversalIN4cute5tupleIJiiiiEEENS1_10collective13CollectiveMmaINS1_35MainloopSm100TmaUmmaWarpSpecializedILi17ELi2ELi4ENS5_IJNS4_1CILi2EEENSA_ILi1EEESC_EEEEENS5_IJNSA_ILi64EEENSA_ILi240EEENSA_ILi16EEEEEENS_6half_tENS5_IJlSC_lEEESJ_SK_NS4_8TiledMMAINS4_8MMA_AtomIJNS4_20SM100_MMA_F16BF16_SSISJ_SJ_fLi64ELi240ELNS4_4UMMA5MajorE0ELSP_0ELNSO_7ScaleInE0ELSQ_0EEEEEENS4_6LayoutINS5_IJSC_SC_SC_EEENS5_IJNSA_ILi0EEESV_SV_EEEEENS5_IJNS4_10UnderscoreESY_SY_EEEEENS4_13SM90_TMA_LOADENS4_14ComposedLayoutINS4_7SwizzleILi1ELi4ELi3EEENS4_18smem_ptr_flag_bitsILi16EEENST_INS5_IJNSA_ILi8EEESH_EEENS5_IJSH_SC_EEEEEEEvNS4_8identityENS4_23SM90_TMA_LOAD_MULTICASTES1B_vS1C_EENS_8epilogue10collective18CollectiveEpilogueINS1F_23Sm100TmaWarpSpecializedILi2ELi1ELi120ELb1ELb0EEEJSI_NS5_IJNST_ISF_SC_EENST_ISG_SC_EEEEESJ_SK_SJ_SK_NS1F_6fusion15FusionCallbacksIS1J_NS1N_17LinearCombinationISJ_fSJ_fLNS_15FloatRoundStyleE2EEESI_S1M_JEEENS4_5SM1004TMEM4LOAD26SM100_TMEM_LOAD_16dp256b2xES11_S1B_NS4_17SM75_U32x4_LDSM_NENS4_14SM90_TMA_STOREES1B_NS4_17SM90_U32x4_STSM_NENS4_39AutoVectorizingCopyWithAssumedAlignmentILi128EEEEEEvvEEEEvNT_6ParamsE) ;  /* 0xffffff4402a07950 */ /* 0x000fea0003c3ffff */
        .weak           $__internal_2_$__cuda_sm10x_tcgen05_guardrail_trap_unallocated_columns_being_dealloced
        .type           $__internal_2_$__cuda_sm10x_tcgen05_guardrail_trap_unallocated_columns_being_dealloced,@function
        .size           $__internal_2_$__cuda_sm10x_tcgen05_guardrail_trap_unallocated_columns_being_dealloced,(.L_x_199 - $__internal_2_$__cuda_sm10x_tcgen05_guardrail_trap_unallocated_columns_being_dealloced)
$__internal_2_$__cuda_sm10x_tcgen05_guardrail_trap_unallocated_columns_being_dealloced:
[----:B------:R-:W-:Y:S05]  /*b980*/  BPT.TRAP 0x1 ;  /* 0x000000040000795c */ /* 0x000fea0000300000 */
[----:B------:R-:W-:-:S04]  /*b990*/  HFMA2 R3, -RZ, RZ, 0, 0 ;  /* 0x00000000ff037431 */ /* 0x000fc800000001ff */
[----:B------:R-:W-:Y:S05]  /*b9a0*/  RET.REL.NODEC R2 `(_ZN7cutlass13device_kernelINS_4gemm6kernel13GemmUniversalIN4cute5tupleIJiiiiEEENS1_10collective13CollectiveMmaINS1_35MainloopSm100TmaUmmaWarpSpecializedILi17ELi2ELi4ENS5_IJNS4_1CILi2EEENSA_ILi1EEESC_EEEEENS5_IJNSA_ILi64EEENSA_ILi240EEENSA_ILi16EEEEEENS_6half_tENS5_IJlSC_lEEESJ_SK_NS4_8TiledMMAINS4_8MMA_AtomIJNS4_20SM100_MMA_F16BF16_SSISJ_SJ_fLi64ELi240ELNS4_4UMMA5MajorE0ELSP_0ELNSO_7ScaleInE0ELSQ_0EEEEEENS4_6LayoutINS5_IJSC_SC_SC_EEENS5_IJNSA_ILi0EEESV_SV_EEEEENS5_IJNS4_10UnderscoreESY_SY_EEEEENS4_13SM90_TMA_LOADENS4_14ComposedLayoutINS4_7SwizzleILi1ELi4ELi3EEENS4_18smem_ptr_flag_bitsILi16EEENST_INS5_IJNSA_ILi8EEESH_EEENS5_IJSH_SC_EEEEEEEvNS4_8identityENS4_23SM90_TMA_LOAD_MULTICASTES1B_vS1C_EENS_8epilogue10collective18CollectiveEpilogueINS1F_23Sm100TmaWarpSpecializedILi2ELi1ELi120ELb1ELb0EEEJSI_NS5_IJNST_ISF_SC_EENST_ISG_SC_EEEEESJ_SK_SJ_SK_NS1F_6fusion15FusionCallbacksIS1J_NS1N_17LinearCombinationISJ_fSJ_fLNS_15FloatRoundStyleE2EEESI_S1M_JEEENS4_5SM1004TMEM4LOAD26SM100_TMEM_LOAD_16dp256b2xES11_S1B_NS4_17SM75_U32x4_LDSM_NENS4_14SM90_TMA_STOREES1B_NS4_17SM90_U32x4_STSM_NENS4_39AutoVectorizingCopyWithAssumedAlignmentILi128EEEEEEvvEEEEvNT_6ParamsE) ;  /* 0xffffff4402947950 */ /* 0x000fea0003c3ffff */
.L_x_198:
[----:B------:R-:W-:-:S00]  /*b9b0*/  BRA `(.L_x_198) ;  /* 0xfffffffc00fc7947 */ /* 0x000fc0000383ffff */
[----:B------:R-:W-:-:S00]  /*b9c0*/  NOP ;  /* 0x0000000000007918 */ /* 0x000fc00000000000 */
        /* <DEDUP_REMOVED lines=11> */
.L_x_199:


//--------------------- .nv.global.init           --------------------------
	.section	.nv.global.init,"aw",@progbits
.nv.global.init:
	.type		$str$27,@object
	.size		$str$27,($str$28 - $str$27)
$str$27:
        /*0000*/ 	.byte	0x28, 0x61, 0x64, 0x64, 0x72, 0x65, 0x73, 0x73, 0x20, 0x26, 0x20, 0x6d, 0x61, 0x73, 0x6b, 0x29
        /*0010*/ 	.byte	0x20, 0x3d, 0x3d, 0x20, 0x30, 0x00
	.type		$str$28,@object
	.size		$str$28,($str$26 - $str$28)
$str$28:
        /*0016*/ 	.byte	0x2f, 0x74, 0x6d, 0x70, 0x2f, 0x63, 0x75, 0x74, 0x6c, 0x61, 0x73, 0x73, 0x5f, 0x73, 0x77, 0x65
        /*0026*/ 	.byte	0x65, 0x70, 0x5f, 0x73, 0x72, 0x63, 0x2f, 0x69, 0x6e, 0x63, 0x6c, 0x75, 0x64, 0x65, 0x2f, 0x63
        /*0036*/ 	.byte	0x75, 0x74, 0x65, 0x2f, 0x70, 0x6f, 0x69, 0x6e, 0x74, 0x65, 0x72, 0x5f, 0x66, 0x6c, 0x61, 0x67
        /*0046*/ 	.byte	0x67, 0x65, 0x64, 0x2e, 0x68, 0x70, 0x70, 0x00
	.type		$str$26,@object
	.size		$str$26,($str$25 - $str$26)
$str$26:
        /*004e*/ 	.byte	0x2f, 0x74, 0x6d, 0x70, 0x2f, 0x63, 0x75, 0x74, 0x6c, 0x61, 0x73, 0x73, 0x5f, 0x73, 0x77, 0x65
        /*005e*/ 	.byte	0x65, 0x70, 0x5f, 0x73, 0x72, 0x63, 0x2f, 0x69, 0x6e, 0x63, 0x6c, 0x75, 0x64, 0x65, 0x2f, 0x63
        /*006e*/ 	.byte	0x75, 0x74, 0x65, 0x2f, 0x61, 0x74, 0x6f, 0x6d, 0x2f, 0x63, 0x6f, 0x70, 0x79, 0x5f, 0x74, 0x72
        /*007e*/ 	.byte	0x61, 0x69, 0x74, 0x73, 0x5f, 0x73, 0x6d, 0x31, 0x30, 0x30, 0x2e, 0x68, 0x70, 0x70, 0x00
	.type		$str$25,@object
	.size		$str$25,(__unnamed_1 - $str$25)
$str$25:
        /*008d*/ 	.byte	0x28, 0x28, 0x75, 0x69, 0x6e, 0x74, 0x33, 0x32, 0x5f, 0x74, 0x28, 0x74, 0x68, 0x72, 0x65, 0x61
        /*009d*/ 	.byte	0x64, 0x49, 0x64, 0x78, 0x2e, 0x78, 0x29, 0x20, 0x2f, 0x20, 0x33, 0x32, 0x29, 0x20, 0x25, 0x20
        /*00ad*/ 	.byte	0x34, 0x29, 0x20, 0x3d, 0x3d, 0x20, 0x28, 0x28, 0x28, 0x74, 0x6d, 0x65, 0x6d, 0x5f, 0x61, 0x64
        /*00bd*/ 	.byte	0x64, 0x72, 0x20, 0x3e, 0x3e, 0x20, 0x31, 0x36, 0x29, 0x20, 0x2f, 0x20, 0x33, 0x32, 0x29, 0x20
        /*00cd*/ 	.byte	0x25, 0x20, 0x34, 0x29, 0x00
	.type		__unnamed_1,@object
	.size		__unnamed_1,(__unnamed_2 - __unnamed_1)
__unnamed_1:
        /*00d2*/ 	.byte	0x61, 0x75, 0x74, 0x6f, 0x20, 0x63, 0x75, 0x74, 0x65, 0x3a, 0x3a, 0x61, 0x73, 0x5f, 0x70, 0x6f
        /* <DEDUP_REMOVED lines=24> */
        /*0262*/ 	.byte	0x35, 0x33, 0x36, 0x30, 0x3e, 0x3e, 0x3e, 0x3e, 0x5d, 0x00
	.type		__unnamed_2,@object
	.size		__unnamed_2,(.L_2 - __unnamed_2)
__unnamed_2:
        /* <DEDUP_REMOVED lines=42> */
        /*050c*/ 	.byte	0x3e, 0x5d, 0x00
.L_2:


//--------------------- .nv.shared._ZN7cutlass13device_kernelINS_4gemm6kernel13GemmUniversalIN4cute5tupleIJiiiiEEENS1_10collective13CollectiveMmaINS1_35MainloopSm100TmaUmmaWarpSpecializedILi17ELi2ELi4ENS5_IJNS4_1CILi2EEENSA_ILi1EEESC_EEEEENS5_IJNSA_ILi64EEENSA_ILi240EEENSA_ILi16EEEEEENS_6half_tENS5_IJlSC_lEEESJ_SK_NS4_8TiledMMAINS4_8MMA_AtomIJNS4_20SM100_MMA_F16BF16_SSISJ_SJ_fLi64ELi240ELNS4_4UMMA5MajorE0ELSP_0ELNSO_7ScaleInE0ELSQ_0EEEEEENS4_6LayoutINS5_IJSC_SC_SC_EEENS5_IJNSA_ILi0EEESV_SV_EEEEENS5_IJNS4_10UnderscoreESY_SY_EEEEENS4_13SM90_TMA_LOADENS4_14ComposedLayoutINS4_7SwizzleILi1ELi4ELi3EEENS4_18smem_ptr_flag_bitsILi16EEENST_INS5_IJNSA_ILi8EEESH_EEENS5_IJSH_SC_EEEEEEEvNS4_8identityENS4_23SM90_TMA_LOAD_MULTICASTES1B_vS1C_EENS_8epilogue10collective18CollectiveEpilogueINS1F_23Sm100TmaWarpSpecializedILi2ELi1ELi120ELb1ELb0EEEJSI_NS5_IJNST_ISF_SC_EENST_ISG_SC_EEEEESJ_SK_SJ_SK_NS1F_6fusion15FusionCallbacksIS1J_NS1N_17LinearCombinationISJ_fSJ_fLNS_15FloatRoundStyleE2EEESI_S1M_JEEENS4_5SM1004TMEM4LOAD26SM100_TMEM_LOAD_16dp256b2xES11_S1B_NS4_17SM75_U32x4_LDSM_NENS4_14SM90_TMA_STOREES1B_NS4_17SM90_U32x4_STSM_NENS4_39AutoVectorizingCopyWithAssumedAlignmentILi128EEEEEEvvEEEEvNT_6ParamsE --------------------------
	.section	.nv.shared._ZN7cutlass13device_kernelINS_4gemm6kernel13GemmUniversalIN4cute5tupleIJiiiiEEENS1_10collective13CollectiveMmaINS1_35MainloopSm100TmaUmmaWarpSpecializedILi17ELi2ELi4ENS5_IJNS4_1CILi2EEENSA_ILi1EEESC_EEEEENS5_IJNSA_ILi64EEENSA_ILi240EEENSA_ILi16EEEEEENS_6half_tENS5_IJlSC_lEEESJ_SK_NS4_8TiledMMAINS4_8MMA_AtomIJNS4_20SM100_MMA_F16BF16_SSISJ_SJ_fLi64ELi240ELNS4_4UMMA5MajorE0ELSP_0ELNSO_7ScaleInE0ELSQ_0EEEEEENS4_6LayoutINS5_IJSC_SC_SC_EEENS5_IJNSA_ILi0EEESV_SV_EEEEENS5_IJNS4_10UnderscoreESY_SY_EEEEENS4_13SM90_TMA_LOADENS4_14ComposedLayoutINS4_7SwizzleILi1ELi4ELi3EEENS4_18smem_ptr_flag_bitsILi16EEENST_INS5_IJNSA_ILi8EEESH_EEENS5_IJSH_SC_EEEEEEEvNS4_8identityENS4_23SM90_TMA_LOAD_MULTICASTES1B_vS1C_EENS_8epilogue10collective18CollectiveEpilogueINS1F_23Sm100TmaWarpSpecializedILi2ELi1ELi120ELb1ELb0EEEJSI_NS5_IJNST_ISF_SC_EENST_ISG_SC_EEEEESJ_SK_SJ_SK_NS1F_6fusion15FusionCallbacksIS1J_NS1N_17LinearCombinationISJ_fSJ_fLNS_15FloatRoundStyleE2EEESI_S1M_JEEENS4_5SM1004TMEM4LOAD26SM100_TMEM_LOAD_16dp256b2xES11_S1B_NS4_17SM75_U32x4_LDSM_NENS4_14SM90_TMA_STOREES1B_NS4_17SM90_U32x4_STSM_NENS4_39AutoVectorizingCopyWithAssumedAlignmentILi128EEEEEEvvEEEEvNT_6ParamsE,"aw",@nobits
	.sectionflags	@""
	.align	16
	.zero		1024


//--------------------- .nv.shared.reserved.0     --------------------------
	.section	.nv.shared.reserved.0,"aw",@nobits
	.weak		__nv_reservedSMEM_offset_0_alias
	.size		__nv_reservedSMEM_offset_0_alias, 0, 64
	.other		__nv_reservedSMEM_offset_0_alias,@"STO_CUDA_RESERVED_SHARED STV_DEFAULT"
__nv_reservedSMEM_offset_0_alias:
	.zero		0
.nv.shared.reserved.0:
	.zero		64
	.weak		__nv_reservedSMEM_tcgen05_partition
	.type		__nv_reservedSMEM_tcgen05_partition,@object
	.size		__nv_reservedSMEM_tcgen05_partition,(.L_0 - __nv_reservedSMEM_tcgen05_partition)
__nv_reservedSMEM_tcgen05_partition:
	.zero		32
.L_0:


//--------------------- .nv.global                --------------------------
	.section	.nv.global,"aw",@nobits
.nv.global:
	.type		_ZN40_INTERNAL_7de54eb0_4_k_cu_f9ac7eb8_117624cute1_E,@object
	.size		_ZN40_INTERNAL_7de54eb0_4_k_cu_f9ac7eb8_117624cute1_E,(_ZN40_INTERNAL_7de54eb0_4_k_cu_f9ac7eb8_117624cuda3std3__45__cpo6cbeginE - _ZN40_INTERNAL_7de54eb0_4_k_cu_f9ac7eb8_117624cute1_E)
_ZN40_INTERNAL_7de54eb0_4_k_cu_f9ac7eb8_117624cute1_E:
	.zero		1
	.type		_ZN40_INTERNAL_7de54eb0_4_k_cu_f9ac7eb8_117624cuda3std3__45__cpo6cbeginE,@object
	.size		_ZN40_INTERNAL_7de54eb0_4_k_cu_f9ac7eb8_117624cuda3std3__45__cpo6cbeginE,(_ZN40_INTERNAL_7de54eb0_4_k_cu_f9ac7eb8_117624cuda3std3__48in_placeE - _ZN40_INTERNAL_7de54eb0_4_k_cu_f9ac7eb8_117624cuda3std3__45__cpo6cbeginE)
_ZN40_INTERNAL_7de54eb0_4_k_cu_f9ac7eb8_117624cuda3std3__45__cpo6cbeginE:
	.zero		1
	.type		_ZN40_INTERNAL_7de54eb0_4_k_cu_f9ac7eb8_117624cuda3std3__48in_placeE,@object
	.size		_ZN40_INTERNAL_7de54eb0_4_k_cu_f9ac7eb8_117624cuda3std3__48in_placeE,(_ZN40_INTERNAL_7de54eb0_4_k_cu_f9ac7eb8_117624cuda3std6ranges3__45__cpo9iter_moveE - _ZN40_INTERNAL_7de54eb0_4_k_cu_f9ac7eb8_117624cuda3std3__48in_placeE)
_ZN40_INTERNAL_7de54eb0_4_k_cu_f9ac7eb8_117624cuda3std3__48in_placeE:
	.zero		1
	.type		_ZN40_INTERNAL_7de54eb0_4_k_cu_f9ac7eb8_117624cuda3std6ranges3__45__cpo9iter_moveE,@object
	.size		_ZN40_INTERNAL_7de54eb0_4_k_cu_f9ac7eb8_117624cuda3std6ranges3__45__cpo9iter_moveE,(_ZN40_INTERNAL_7de54eb0_4_k_cu_f9ac7eb8_117624cuda3std3__45__cpo5beginE - _ZN40_INTERNAL_7de54eb0_4_k_cu_f9ac7eb8_117624cuda3std6ranges3__45__cpo9iter_moveE)
_ZN40_INTERNAL_7de54eb0_4_k_cu_f9ac7eb8_117624cuda3std6ranges3__45__cpo9iter_moveE:
	.zero		1
	.type		_ZN40_INTERNAL_7de54eb0_4_k_cu_f9ac7eb8_117624cuda3std3__45__cpo5beginE,@object
	.size		_ZN40_INTERNAL_7de54eb0_4_k_cu_f9ac7eb8_117624cuda3std3__45__cpo5beginE,(_ZN40_INTERNAL_7de54eb0_4_k_cu_f9ac7eb8_117624cuda3std3__442_GLOBAL__N__7de54eb0_4_k_cu_f9ac7eb8_117626ignoreE - _ZN40_INTERNAL_7de54eb0_4_k_cu_f9ac7eb8_117624cuda3std3__45__cpo5beginE)
_ZN40_INTERNAL_7de54eb0_4_k_cu_f9ac7eb8_117624cuda3std3__45__cpo5beginE:
	.zero		1
	.type		_ZN40_INTERNAL_7de54eb0_4_k_cu_f9ac7eb8_117624cuda3std3__442_GLOBAL__N__7de54eb0_4_k_cu_f9ac7eb8_117626ignoreE,@object
	.size		_ZN40_INTERNAL_7de54eb0_4_k_cu_f9ac7eb8_117624cuda3std3__442_GLOBAL__N__7de54eb0_4_k_cu_f9ac7eb8_117626ignoreE,(_ZN40_INTERNAL_7de54eb0_4_k_cu_f9ac7eb8_117624cute7productE - _ZN40_INTERNAL_7de54eb0_4_k_cu_f9ac7eb8_117624cuda3std3__442_GLOBAL__N__7de54eb0_4_k_cu_f9ac7eb8_117626ignoreE)
_ZN40_INTERNAL_7de54eb0_4_k_cu_f9ac7eb8_117624cuda3std3__442_GLOBAL__N__7de54eb0_4_k_cu_f9ac7eb8_117626ignoreE:
	.zero		1
	.type		_ZN40_INTERNAL_7de54eb0_4_k_cu_f9ac7eb8_117624cute7productE,@object
	.size		_ZN40_INTERNAL_7de54eb0_4_k_cu_f9ac7eb8_117624cute7productE,(_ZN40_INTERNAL_7de54eb0_4_k_cu_f9ac7eb8_117624cuda3std3__45__cpo3endE - _ZN40_INTERNAL_7de54eb0_4_k_cu_f9ac7eb8_117624cute7productE)
_ZN40_INTERNAL_7de54eb0_4_k_cu_f9ac7eb8_117624cute7productE:
	.zero		1
	.type		_ZN40_INTERNAL_7de54eb0_4_k_cu_f9ac7eb8_117624cuda3std3__45__cpo3endE,@object
	.size		_ZN40_INTERNAL_7de54eb0_4_k_cu_f9ac7eb8_117624cuda3std3__45__cpo3endE,(_ZN40_INTERNAL_7de54eb0_4_k_cu_f9ac7eb8_117624cuda3std3__419piecewise_constructE - _ZN40_INTERNAL_7de54eb0_4_k_cu_f9ac7eb8_117624cuda3std3__45__cpo3endE)
_ZN40_INTERNAL_7de54eb0_4_k_cu_f9ac7eb8_117624cuda3std3__45__cpo3endE:
	.zero		1
	.type		_ZN40_INTERNAL_7de54eb0_4_k_cu_f9ac7eb8_117624cuda3std3__419piecewise_constructE,@object
	.size		_ZN40_INTERNAL_7de54eb0_4_k_cu_f9ac7eb8_117624cuda3std3__419piecewise_constructE,(_ZN40_INTERNAL_7de54eb0_4_k_cu_f9ac7eb8_117624cuda3std3__45__cpo4cendE - _ZN40_INTERNAL_7de54eb0_4_k_cu_f9ac7eb8_117624cuda3std3__419piecewise_constructE)
_ZN40_INTERNAL_7de54eb0_4_k_cu_f9ac7eb8_117624cuda3std3__419piecewise_constructE:
	.zero		1
	.type		_ZN40_INTERNAL_7de54eb0_4_k_cu_f9ac7eb8_117624cuda3std3__45__cpo4cendE,@object
	.size		_ZN40_INTERNAL_7de54eb0_4_k_cu_f9ac7eb8_117624cuda3std3__45__cpo4cendE,(_ZN40_INTERNAL_7de54eb0_4_k_cu_f9ac7eb8_117624cuda3std6ranges3__45__cpo4swapE - _ZN40_INTERNAL_7de54eb0_4_k_cu_f9ac7eb8_117624cuda3std3__45__cpo4cendE)
_ZN40_INTERNAL_7de54eb0_4_k_cu_f9ac7eb8_117624cuda3std3__45__cpo4cendE:
	.zero		1
	.type		_ZN40_INTERNAL_7de54eb0_4_k_cu_f9ac7eb8_117624cuda3std6ranges3__45__cpo4swapE,@object
	.size		_ZN40_INTERNAL_7de54eb0_4_k_cu_f9ac7eb8_117624cuda3std6ranges3__45__cpo4swapE,(.L_10 - _ZN40_INTERNAL_7de54eb0_4_k_cu_f9ac7eb8_117624cuda3std6ranges3__45__cpo4swapE)
_ZN40_INTERNAL_7de54eb0_4_k_cu_f9ac7eb8_117624cuda3std6ranges3__45__cpo4swapE:
	.zero		1
.L_10:


//--------------------- .nv.constant0._ZN7cutlass13device_kernelINS_4gemm6kernel13GemmUniversalIN4cute5tupleIJiiiiEEENS1_10collective13CollectiveMmaINS1_35MainloopSm100TmaUmmaWarpSpecializedILi17ELi2ELi4ENS5_IJNS4_1CILi2EEENSA_ILi1EEESC_EEEEENS5_IJNSA_ILi64EEENSA_ILi240EEENSA_ILi16EEEEEENS_6half_tENS5_IJlSC_lEEESJ_SK_NS4_8TiledMMAINS4_8MMA_AtomIJNS4_20SM100_MMA_F16BF16_SSISJ_SJ_fLi64ELi240ELNS4_4UMMA5MajorE0ELSP_0ELNSO_7ScaleInE0ELSQ_0EEEEEENS4_6LayoutINS5_IJSC_SC_SC_EEENS5_IJNSA_ILi0EEESV_SV_EEEEENS5_IJNS4_10UnderscoreESY_SY_EEEEENS4_13SM90_TMA_LOADENS4_14ComposedLayoutINS4_7SwizzleILi1ELi4ELi3EEENS4_18smem_ptr_flag_bitsILi16EEENST_INS5_IJNSA_ILi8EEESH_EEENS5_IJSH_SC_EEEEEEEvNS4_8identityENS4_23SM90_TMA_LOAD_MULTICASTES1B_vS1C_EENS_8epilogue10collective18CollectiveEpilogueINS1F_23Sm100TmaWarpSpecializedILi2ELi1ELi120ELb1ELb0EEEJSI_NS5_IJNST_ISF_SC_EENST_ISG_SC_EEEEESJ_SK_SJ_SK_NS1F_6fusion15FusionCallbacksIS1J_NS1N_17LinearCombinationISJ_fSJ_fLNS_15FloatRoundStyleE2EEESI_S1M_JEEENS4_5SM1004TMEM4LOAD26SM100_TMEM_LOAD_16dp256b2xES11_S1B_NS4_17SM75_U32x4_LDSM_NENS4_14SM90_TMA_STOREES1B_NS4_17SM90_U32x4_STSM_NENS4_39AutoVectorizingCopyWithAssumedAlignmentILi128EEEEEEvvEEEEvNT_6ParamsE --------------------------
	.section	.nv.constant0._ZN7cutlass13device_kernelINS_4gemm6kernel13GemmUniversalIN4cute5tupleIJiiiiEEENS1_10collective13CollectiveMmaINS1_35MainloopSm100TmaUmmaWarpSpecializedILi17ELi2ELi4ENS5_IJNS4_1CILi2EEENSA_ILi1EEESC_EEEEENS5_IJNSA_ILi64EEENSA_ILi240EEENSA_ILi16EEEEEENS_6half_tENS5_IJlSC_lEEESJ_SK_NS4_8TiledMMAINS4_8MMA_AtomIJNS4_20SM100_MMA_F16BF16_SSISJ_SJ_fLi64ELi240ELNS4_4UMMA5MajorE0ELSP_0ELNSO_7ScaleInE0ELSQ_0EEEEEENS4_6LayoutINS5_IJSC_SC_SC_EEENS5_IJNSA_ILi0EEESV_SV_EEEEENS5_IJNS4_10UnderscoreESY_SY_EEEEENS4_13SM90_TMA_LOADENS4_14ComposedLayoutINS4_7SwizzleILi1ELi4ELi3EEENS4_18smem_ptr_flag_bitsILi16EEENST_INS5_IJNSA_ILi8EEESH_EEENS5_IJSH_SC_EEEEEEEvNS4_8identityENS4_23SM90_TMA_LOAD_MULTICASTES1B_vS1C_EENS_8epilogue10collective18CollectiveEpilogueINS1F_23Sm100TmaWarpSpecializedILi2ELi1ELi120ELb1ELb0EEEJSI_NS5_IJNST_ISF_SC_EENST_ISG_SC_EEEEESJ_SK_SJ_SK_NS1F_6fusion15FusionCallbacksIS1J_NS1N_17LinearCombinationISJ_fSJ_fLNS_15FloatRoundStyleE2EEESI_S1M_JEEENS4_5SM1004TMEM4LOAD26SM100_TMEM_LOAD_16dp256b2xES11_S1B_NS4_17SM75_U32x4_LDSM_NENS4_14SM90_TMA_STOREES1B_NS4_17SM90_U32x4_STSM_NENS4_39AutoVectorizingCopyWithAssumedAlignmentILi128EEEEEEvvEEEEvNT_6ParamsE,"a",@progbits
	.sectionflags	@""
	.align	4
.nv.constant0._ZN7cutlass13device_kernelINS_4gemm6kernel13GemmUniversalIN4cute5tupleIJiiiiEEENS1_10collective13CollectiveMmaINS1_35MainloopSm100TmaUmmaWarpSpecializedILi17ELi2ELi4ENS5_IJNS4_1CILi2EEENSA_ILi1EEESC_EEEEENS5_IJNSA_ILi64EEENSA_ILi240EEENSA_ILi16EEEEEENS_6half_tENS5_IJlSC_lEEESJ_SK_NS4_8TiledMMAINS4_8MMA_AtomIJNS4_20SM100_MMA_F16BF16_SSISJ_SJ_fLi64ELi240ELNS4_4UMMA5MajorE0ELSP_0ELNSO_7ScaleInE0ELSQ_0EEEEEENS4_6LayoutINS5_IJSC_SC_SC_EEENS5_IJNSA_ILi0EEESV_SV_EEEEENS5_IJNS4_10UnderscoreESY_SY_EEEEENS4_13SM90_TMA_LOADENS4_14ComposedLayoutINS4_7SwizzleILi1ELi4ELi3EEENS4_18smem_ptr_flag_bitsILi16EEENST_INS5_IJNSA_ILi8EEESH_EEENS5_IJSH_SC_EEEEEEEvNS4_8identityENS4_23SM90_TMA_LOAD_MULTICASTES1B_vS1C_EENS_8epilogue10collective18CollectiveEpilogueINS1F_23Sm100TmaWarpSpecializedILi2ELi1ELi120ELb1ELb0EEEJSI_NS5_IJNST_ISF_SC_EENST_ISG_SC_EEEEESJ_SK_SJ_SK_NS1F_6fusion15FusionCallbacksIS1J_NS1N_17LinearCombinationISJ_fSJ_fLNS_15FloatRoundStyleE2EEESI_S1M_JEEENS4_5SM1004TMEM4LOAD26SM100_TMEM_LOAD_16dp256b2xES11_S1B_NS4_17SM75_U32x4_LDSM_NENS4_14SM90_TMA_STOREES1B_NS4_17SM90_U32x4_STSM_NENS4_39AutoVectorizingCopyWithAssumedAlignmentILi128EEEEEEvvEEEEvNT_6ParamsE:
	.zero		2944


//--------------------- SYMBOLS --------------------------

	.type		.nv.reservedSmem.offset0,@object
	.size		.nv.reservedSmem.offset0,0x4
	.type		.nv.reservedSmem.cap,@object
	.size		.nv.reservedSmem.cap,0x4
	.type		__assertfail,@function
